// auto-generated by cutlass_sweep.gemm — config: {"arch": "sm_90", "cluster_m": 1, "cluster_n": 1, "dtype": "int8", "dtype_b": "int8", "layout": "nt", "stages": 0, "tile_k": 32, "tile_m": 192, "tile_n": 224}
#include "cutlass/cutlass.h"
#include "cutlass/gemm/collective/collective_builder.hpp"
#include "cutlass/gemm/device/gemm_universal_adapter.h"
#include "cutlass/gemm/kernel/gemm_universal.hpp"
#include "cutlass/epilogue/collective/collective_builder.hpp"

using ElemA = int8_t;
using ElemB = int8_t;
using ElemCD = int8_t;
using Acc  = int32_t;
using TileShape    = cute::Shape<cute::_192, cute::_224, cute::_32>;
using ClusterShape = cute::Shape<cute::_1, cute::_1, cute::_1>;

using CollectiveEpilogue = typename cutlass::epilogue::collective::CollectiveBuilder<
    cutlass::arch::Sm90, cutlass::arch::OpClassTensorOp,
    TileShape, ClusterShape,
    cutlass::epilogue::collective::EpilogueTileAuto,
    Acc, Acc,
    ElemCD, cutlass::layout::RowMajor, 128 / cutlass::sizeof_bits<ElemCD>::value,
    ElemCD, cutlass::layout::RowMajor, 128 / cutlass::sizeof_bits<ElemCD>::value,
    cutlass::epilogue::collective::EpilogueScheduleAuto
  >::CollectiveOp;

using CollectiveMainloop = typename cutlass::gemm::collective::CollectiveBuilder<
    cutlass::arch::Sm90, cutlass::arch::OpClassTensorOp,
    ElemA, cutlass::layout::RowMajor, 128 / cutlass::sizeof_bits<ElemA>::value,
    ElemB, cutlass::layout::ColumnMajor, 128 / cutlass::sizeof_bits<ElemB>::value,
    Acc,
    TileShape, ClusterShape,
    cutlass::gemm::collective::StageCountAutoCarveout<static_cast<int>(sizeof(typename CollectiveEpilogue::SharedStorage))>,
    cutlass::gemm::collective::KernelScheduleAuto
  >::CollectiveOp;

using GemmKernel = cutlass::gemm::kernel::GemmUniversal<
    cute::Shape<int,int,int,int>,
    CollectiveMainloop,
    CollectiveEpilogue
>;
using Gemm = cutlass::gemm::device::GemmUniversalAdapter<GemmKernel>;

// Force the device kernel symbol into the cubin without needing a host main.
auto* _anchor = &cutlass::device_kernel<GemmKernel>;


// ===== COMPILED SASS (sm_90a) =====

	.target	sm_90a

	.elftype	@"ET_EXEC"


//--------------------- .note.nv.tkinfo           --------------------------
	.section	.note.nv.tkinfo,"",@"SHT_NOTE"
	.sectionflags	@"SHF_NOTE_NV_TKINFO"
	.tkinfo
        /*0018*/ 	.word	0x00000002
        /*0030*/ 	.string	""
        /*0030*/ 	.string	"ptxas"
        /*0030*/ 	.string	"Cuda compilation tools, release 13.0, V13.0.88"
        /*0030*/ 	.string	"Build cuda_13.0.r13.0/compiler.36424714_0"
        /*0030*/ 	.string	"-arch sm_90a -m 64 "



//--------------------- .note.nv.cuinfo           --------------------------
	.section	.note.nv.cuinfo,"",@"SHT_NOTE"
	.sectionflags	@"SHF_NOTE_NV_CUINFO"
        /*0018*/ 	.short	0x0002
        /*001a*/ 	.short	0x005a
        /*001c*/ 	.short	0x0082
	.zero		2


//--------------------- .nv.info                  --------------------------
	.section	.nv.info,"",@"SHT_CUDA_INFO"
	.align	4


	//----- nvinfo : EIATTR_REGCOUNT
	.align		4
        /*0000*/ 	.byte	0x04, 0x2f
        /*0002*/ 	.short	(.L_15 - .L_14)
	.align		4
.L_14:
        /*0004*/ 	.word	index@(_ZN7cutlass13device_kernelINS_4gemm6kernel13GemmUniversalIN4cute5tupleIJiiiiEEENS1_10collective13CollectiveMmaINS1_34MainloopSm90TmaGmmaWarpSpecializedILi17ENS5_IJNS4_1CILi1EEESB_SB_EEENS1_35KernelTmaWarpSpecializedCooperativeEEENS5_IJNSA_ILi192EEENSA_ILi224EEENSA_ILi32EEEEEEaNS5_IJlSB_lEEEaSJ_NS4_8TiledMMAINS4_8MMA_AtomIJNS4_4SM904GMMA26MMA_64x32x32_S32S8S8_SS_TNEEEENS4_6LayoutINS5_IJNSA_ILi2EEESB_SB_EEENS5_IJSB_NSA_ILi0EEEST_EEEEENS5_IJNS4_10UnderscoreESW_SW_EEEEENS4_13SM90_TMA_LOADENS4_14ComposedLayoutINS4_7SwizzleILi1ELi4ELi3EEENS4_18smem_ptr_flag_bitsILi8EEENSQ_INS5_IJNSA_ILi8EEESH_EEENS5_IJSH_SB_EEEEEEEvNS4_8identityESZ_S19_vS1A_EENS_8epilogue10collective6detail29Sm90TmaWarpSpecializedAdapterINS1D_15DefaultEpilogueIaSJ_SJ_NS1C_6thread17LinearCombinationIaLi1EiiLNS1H_9ScaleType4KindE0ELNS_15FloatRoundStyleE2EaEENS1_15EpilogueDefaultEEEEEvvEEEEvNT_6ParamsE)
        /*0008*/ 	.word	0x000000a8


	//----- nvinfo : EIATTR_FRAME_SIZE
	.align		4
.L_15:
        /*000c*/ 	.byte	0x04, 0x11
        /*000e*/ 	.short	(.L_17 - .L_16)
	.align		4
.L_16:
        /*0010*/ 	.word	index@(_ZN7cutlass13device_kernelINS_4gemm6kernel13GemmUniversalIN4cute5tupleIJiiiiEEENS1_10collective13CollectiveMmaINS1_34MainloopSm90TmaGmmaWarpSpecializedILi17ENS5_IJNS4_1CILi1EEESB_SB_EEENS1_35KernelTmaWarpSpecializedCooperativeEEENS5_IJNSA_ILi192EEENSA_ILi224EEENSA_ILi32EEEEEEaNS5_IJlSB_lEEEaSJ_NS4_8TiledMMAINS4_8MMA_AtomIJNS4_4SM904GMMA26MMA_64x32x32_S32S8S8_SS_TNEEEENS4_6LayoutINS5_IJNSA_ILi2EEESB_SB_EEENS5_IJSB_NSA_ILi0EEEST_EEEEENS5_IJNS4_10UnderscoreESW_SW_EEEEENS4_13SM90_TMA_LOADENS4_14ComposedLayoutINS4_7SwizzleILi1ELi4ELi3EEENS4_18smem_ptr_flag_bitsILi8EEENSQ_INS5_IJNSA_ILi8EEESH_EEENS5_IJSH_SB_EEEEEEEvNS4_8identityESZ_S19_vS1A_EENS_8epilogue10collective6detail29Sm90TmaWarpSpecializedAdapterINS1D_15DefaultEpilogueIaSJ_SJ_NS1C_6thread17LinearCombinationIaLi1EiiLNS1H_9ScaleType4KindE0ELNS_15FloatRoundStyleE2EaEENS1_15EpilogueDefaultEEEEEvvEEEEvNT_6ParamsE)
        /*0014*/ 	.word	0x000000e0


	//----- nvinfo : EIATTR_MIN_STACK_SIZE
	.align		4
.L_17:
        /*0018*/ 	.byte	0x04, 0x12
        /*001a*/ 	.short	(.L_19 - .L_18)
	.align		4
.L_18:
        /*001c*/ 	.word	index@(_ZN7cutlass13device_kernelINS_4gemm6kernel13GemmUniversalIN4cute5tupleIJiiiiEEENS1_10collective13CollectiveMmaINS1_34MainloopSm90TmaGmmaWarpSpecializedILi17ENS5_IJNS4_1CILi1EEESB_SB_EEENS1_35KernelTmaWarpSpecializedCooperativeEEENS5_IJNSA_ILi192EEENSA_ILi224EEENSA_ILi32EEEEEEaNS5_IJlSB_lEEEaSJ_NS4_8TiledMMAINS4_8MMA_AtomIJNS4_4SM904GMMA26MMA_64x32x32_S32S8S8_SS_TNEEEENS4_6LayoutINS5_IJNSA_ILi2EEESB_SB_EEENS5_IJSB_NSA_ILi0EEEST_EEEEENS5_IJNS4_10UnderscoreESW_SW_EEEEENS4_13SM90_TMA_LOADENS4_14ComposedLayoutINS4_7SwizzleILi1ELi4ELi3EEENS4_18smem_ptr_flag_bitsILi8EEENSQ_INS5_IJNSA_ILi8EEESH_EEENS5_IJSH_SB_EEEEEEEvNS4_8identityESZ_S19_vS1A_EENS_8epilogue10collective6detail29Sm90TmaWarpSpecializedAdapterINS1D_15DefaultEpilogueIaSJ_SJ_NS1C_6thread17LinearCombinationIaLi1EiiLNS1H_9ScaleType4KindE0ELNS_15FloatRoundStyleE2EaEENS1_15EpilogueDefaultEEEEEvvEEEEvNT_6ParamsE)
        /*0020*/ 	.word	0x000000e0
.L_19:


//--------------------- .nv.compat                --------------------------
	.section	.nv.compat,"",@"SHT_CUDA_COMPAT_INFO"
	.align	4
        /*0000*/ 	.byte	0x02, 0x09, 0x01, 0x00, 0x02, 0x02, 0x04, 0x00, 0x02, 0x05, 0x05, 0x00, 0x03, 0x07, 0x01, 0x01
        /*0010*/ 	.byte	0x02, 0x03, 0x01, 0x00, 0x02, 0x06, 0x01, 0x00, 0x04, 0x0b, 0x08, 0x00, 0x00, 0x00, 0x00, 0x00
        /*0020*/ 	.byte	0x00, 0x00, 0x00, 0x00


//--------------------- .nv.info._ZN7cutlass13device_kernelINS_4gemm6kernel13GemmUniversalIN4cute5tupleIJiiiiEEENS1_10collective13CollectiveMmaINS1_34MainloopSm90TmaGmmaWarpSpecializedILi17ENS5_IJNS4_1CILi1EEESB_SB_EEENS1_35KernelTmaWarpSpecializedCooperativeEEENS5_IJNSA_ILi192EEENSA_ILi224EEENSA_ILi32EEEEEEaNS5_IJlSB_lEEEaSJ_NS4_8TiledMMAINS4_8MMA_AtomIJNS4_4SM904GMMA26MMA_64x32x32_S32S8S8_SS_TNEEEENS4_6LayoutINS5_IJNSA_ILi2EEESB_SB_EEENS5_IJSB_NSA_ILi0EEEST_EEEEENS5_IJNS4_10UnderscoreESW_SW_EEEEENS4_13SM90_TMA_LOADENS4_14ComposedLayoutINS4_7SwizzleILi1ELi4ELi3EEENS4_18smem_ptr_flag_bitsILi8EEENSQ_INS5_IJNSA_ILi8EEESH_EEENS5_IJSH_SB_EEEEEEEvNS4_8identityESZ_S19_vS1A_EENS_8epilogue10collective6detail29Sm90TmaWarpSpecializedAdapterINS1D_15DefaultEpilogueIaSJ_SJ_NS1C_6thread17LinearCombinationIaLi1EiiLNS1H_9ScaleType4KindE0ELNS_15FloatRoundStyleE2EaEENS1_15EpilogueDefaultEEEEEvvEEEEvNT_6ParamsE --------------------------
	.section	.nv.info._ZN7cutlass13device_kernelINS_4gemm6kernel13GemmUniversalIN4cute5tupleIJiiiiEEENS1_10collective13CollectiveMmaINS1_34MainloopSm90TmaGmmaWarpSpecializedILi17ENS5_IJNS4_1CILi1EEESB_SB_EEENS1_35KernelTmaWarpSpecializedCooperativeEEENS5_IJNSA_ILi192EEENSA_ILi224EEENSA_ILi32EEEEEEaNS5_IJlSB_lEEEaSJ_NS4_8TiledMMAINS4_8MMA_AtomIJNS4_4SM904GMMA26MMA_64x32x32_S32S8S8_SS_TNEEEENS4_6LayoutINS5_IJNSA_ILi2EEESB_SB_EEENS5_IJSB_NSA_ILi0EEEST_EEEEENS5_IJNS4_10UnderscoreESW_SW_EEEEENS4_13SM90_TMA_LOADENS4_14ComposedLayoutINS4_7SwizzleILi1ELi4ELi3EEENS4_18smem_ptr_flag_bitsILi8EEENSQ_INS5_IJNSA_ILi8EEESH_EEENS5_IJSH_SB_EEEEEEEvNS4_8identityESZ_S19_vS1A_EENS_8epilogue10collective6detail29Sm90TmaWarpSpecializedAdapterINS1D_15DefaultEpilogueIaSJ_SJ_NS1C_6thread17LinearCombinationIaLi1EiiLNS1H_9ScaleType4KindE0ELNS_15FloatRoundStyleE2EaEENS1_15EpilogueDefaultEEEEEvvEEEEvNT_6ParamsE,"",@"SHT_CUDA_INFO"
	.sectionflags	@""
	.align	4


	//----- nvinfo : EIATTR_CUDA_API_VERSION
	.align		4
        /*0000*/ 	.byte	0x04, 0x37
        /*0002*/ 	.short	(.L_21 - .L_20)
.L_20:
        /*0004*/ 	.word	0x00000082


	//----- nvinfo : EIATTR_KPARAM_INFO
	.align		4
.L_21:
        /*0008*/ 	.byte	0x04, 0x17
        /*000a*/ 	.short	(.L_23 - .L_22)
.L_22:
        /*000c*/ 	.word	0x00000000
        /*0010*/ 	.short	0x0000
        /*0012*/ 	.short	0x0070
        /*0014*/ 	.byte	0x00, 0xf0, 0x01, 0x10


	//----- nvinfo : EIATTR_SPARSE_MMA_MASK
	.align		4
.L_23:
        /*0018*/ 	.byte	0x03, 0x50
        /*001a*/ 	.short	0x0000


	//----- nvinfo : EIATTR_MAXREG_COUNT
	.align		4
        /*001c*/ 	.byte	0x03, 0x1b
        /*001e*/ 	.short	0x00a8


	//----- nvinfo : EIATTR_NUM_BARRIERS
	.align		4
        /*0020*/ 	.byte	0x02, 0x4c
        /*0022*/ 	.byte	0x01
	.zero		1


	//----- nvinfo : EIATTR_EXTERNS
	.align		4
        /*0024*/ 	.byte	0x04, 0x0f
        /*0026*/ 	.short	(.L_25 - .L_24)


	//   ....[0]....
	.align		4
.L_24:
        /*0028*/ 	.word	index@(__assertfail)


	//----- nvinfo : EIATTR_ANNOTATIONS
	.align		4
.L_25:
        /*002c*/ 	.byte	0x04, 0x55
        /*002e*/ 	.short	(.L_27 - .L_26)


	//   ....[0]....
.L_26:
        /*0030*/ 	.word	0x00000001
        /*0034*/ 	.byte	0x60, 0x07, 0x00, 0x00, 0x01, 0x00, 0x00, 0x00, 0x80, 0x07, 0x00, 0x00, 0x01, 0x00, 0x00, 0x00
        /* <DEDUP_REMOVED lines=78> */
        /*0524*/ 	.byte	0x20, 0xf7, 0x00, 0x00


	//----- nvinfo : EIATTR_MERCURY_ISA_VERSION
	.align		4
.L_27:
        /*0528*/ 	.byte	0x03, 0x5f
        /*052a*/ 	.short	0x0101


	//----- nvinfo : EIATTR_INT_WARP_WIDE_INSTR_OFFSETS
	.align		4
        /*052c*/ 	.byte	0x04, 0x31
        /*052e*/ 	.short	(.L_29 - .L_28)


	//   ....[0]....
.L_28:
        /*0530*/ 	.word	0x000005c0


	//   ....[1]....
        /*0534*/ 	.word	0x000005d0


	//   ....[2]....
        /*0538*/ 	.word	0x000006a0


	//----- nvinfo : EIATTR_COOP_GROUP_MASK_REGIDS
	.align		4
.L_29:
        /*053c*/ 	.byte	0x04, 0x29
        /*053e*/ 	.short	(.L_31 - .L_30)


	//   ....[0]....
.L_30:
        /*0540*/ 	.word	0xffffffff


	//   ....[1]....
        /*0544*/ 	.word	0xffffffff


	//   ....[2]....
        /*0548*/ 	.word	0xffffffff


	//   ....[3]....
        /*054c*/ 	.word	0xffffffff


	//   ....[4]....
        /*0550*/ 	.word	0xffffffff


	//----- nvinfo : EIATTR_COOP_GROUP_INSTR_OFFSETS
	.align		4
.L_31:
        /*0554*/ 	.byte	0x04, 0x28
        /*0556*/ 	.short	(.L_33 - .L_32)


	//   ....[0]....
.L_32:
        /*0558*/ 	.word	0x00000070


	//   ....[1]....
        /*055c*/ 	.word	0x00000080


	//   ....[2]....
        /*0560*/ 	.word	0x00000140


	//   ....[3]....
        /*0564*/ 	.word	0x000004a0


	//   ....[4]....
        /*0568*/ 	.word	0x000011e0


	//----- nvinfo : EIATTR_REG_RECONFIG
	.align		4
.L_33:
        /*056c*/ 	.byte	0x01, 0x54
	.zero		2


	//----- nvinfo : EIATTR_SYSCALL_OFFSETS
	.align		4
        /*0570*/ 	.byte	0x04, 0x46
        /*0572*/ 	.short	(.L_35 - .L_34)


	//   ....[0]....
.L_34:
        /*0574*/ 	.word	0x000013a0


	//----- nvinfo : EIATTR_MBARRIER_INSTR_OFFSETS
	.align		4
.L_35:
        /*0578*/ 	.byte	0x04, 0x39
        /*057a*/ 	.short	(.L_37 - .L_36)


	//   ....[0]....
.L_36:
        /*057c*/ 	.word	0x00000260
        /*0580*/ 	.word	0x000000ff
        /*0584*/ 	.word	0x00000000
        /*0588*/ 	.short	0x0100
        /*058a*/ 	.byte	0x08
	.zero		1


	//   ....[1]....
        /*058c*/ 	.word	0x00000270
        /*0590*/ 	.word	0x000000ff
        /*0594*/ 	.word	0x00000088
        /*0598*/ 	.short	0x0100
        /*059a*/ 	.byte	0x08
	.zero		1


	//   ....[2]....
        /*059c*/ 	.word	0x00000280
        /*05a0*/ 	.word	0x000000ff
        /*05a4*/ 	.word	0x00000008
        /*05a8*/ 	.short	0x0100
        /*05aa*/ 	.byte	0x08
	.zero		1


	//   ....[3]....
        /*05ac*/ 	.word	0x00000290
        /*05b0*/ 	.word	0x000000ff
        /*05b4*/ 	.word	0x00000090
        /*05b8*/ 	.short	0x0100
        /*05ba*/ 	.byte	0x08
	.zero		1


	//   ....[4]....
        /*05bc*/ 	.word	0x000002a0
        /*05c0*/ 	.word	0x000000ff
        /*05c4*/ 	.word	0x00000010
        /*05c8*/ 	.short	0x0100
        /*05ca*/ 	.byte	0x08
	.zero		1


	//   ....[5]....
        /*05cc*/ 	.word	0x000002b0
        /*05d0*/ 	.word	0x000000ff
        /*05d4*/ 	.word	0x00000098
        /*05d8*/ 	.short	0x0100
        /*05da*/ 	.byte	0x08
	.zero		1


	//   ....[6]....
        /*05dc*/ 	.word	0x000002c0
        /*05e0*/ 	.word	0x000000ff
        /*05e4*/ 	.word	0x00000018
        /*05e8*/ 	.short	0x0100
        /*05ea*/ 	.byte	0x08
	.zero		1


	//   ....[7]....
        /*05ec*/ 	.word	0x000002d0
        /*05f0*/ 	.word	0x000000ff
        /*05f4*/ 	.word	0x000000a0
        /*05f8*/ 	.short	0x0100
        /*05fa*/ 	.byte	0x08
	.zero		1


	//   ....[8]....
        /*05fc*/ 	.word	0x000002e0
        /*0600*/ 	.word	0x000000ff
        /*0604*/ 	.word	0x00000020
        /*0608*/ 	.short	0x0100
        /*060a*/ 	.byte	0x08
	.zero		1


	//   ....[9]....
        /*060c*/ 	.word	0x000002f0
        /*0610*/ 	.word	0x000000ff
        /*0614*/ 	.word	0x000000a8
        /*0618*/ 	.short	0x0100
        /*061a*/ 	.byte	0x08
	.zero		1


	//   ....[10]....
        /*061c*/ 	.word	0x00000300
        /*0620*/ 	.word	0x000000ff
        /*0624*/ 	.word	0x00000028
        /*0628*/ 	.short	0x0100
        /*062a*/ 	.byte	0x08
	.zero		1


	//   ....[11]....
        /*062c*/ 	.word	0x00000310
        /*0630*/ 	.word	0x000000ff
        /*0634*/ 	.word	0x000000b0
        /*0638*/ 	.short	0x0100
        /*063a*/ 	.byte	0x08
	.zero		1


	//   ....[12]....
        /*063c*/ 	.word	0x00000320
        /*0640*/ 	.word	0x000000ff
        /*0644*/ 	.word	0x00000030
        /*0648*/ 	.short	0x0100
        /*064a*/ 	.byte	0x08
	.zero		1


	//   ....[13]....
        /*064c*/ 	.word	0x00000330
        /*0650*/ 	.word	0x000000ff
        /*0654*/ 	.word	0x000000b8
        /*0658*/ 	.short	0x0100
        /*065a*/ 	.byte	0x08
	.zero		1


	//   ....[14]....
        /*065c*/ 	.word	0x00000340
        /*0660*/ 	.word	0x000000ff
        /*0664*/ 	.word	0x00000038
        /*0668*/ 	.short	0x0100
        /*066a*/ 	.byte	0x08
	.zero		1


	//   ....[15]....
        /*066c*/ 	.word	0x00000350
        /*0670*/ 	.word	0x000000ff
        /*0674*/ 	.word	0x000000c0
        /*0678*/ 	.short	0x0100
        /*067a*/ 	.byte	0x08
	.zero		1


	//   ....[16]....
        /*067c*/ 	.word	0x00000360
        /*0680*/ 	.word	0x000000ff
        /*0684*/ 	.word	0x00000040
        /*0688*/ 	.short	0x0100
        /*068a*/ 	.byte	0x08
	.zero		1


	//   ....[17]....
        /*068c*/ 	.word	0x00000370
        /*0690*/ 	.word	0x000000ff
        /*0694*/ 	.word	0x000000c8
        /*0698*/ 	.short	0x0100
        /*069a*/ 	.byte	0x08
	.zero		1


	//   ....[18]....
        /*069c*/ 	.word	0x00000380
        /*06a0*/ 	.word	0x000000ff
        /*06a4*/ 	.word	0x00000048
        /*06a8*/ 	.short	0x0100
        /*06aa*/ 	.byte	0x08
	.zero		1


	//   ....[19]....
        /*06ac*/ 	.word	0x00000390
        /*06b0*/ 	.word	0x000000ff
        /*06b4*/ 	.word	0x000000d0
        /*06b8*/ 	.short	0x0100
        /*06ba*/ 	.byte	0x08
	.zero		1


	//   ....[20]....
        /*06bc*/ 	.word	0x000003a0
        /*06c0*/ 	.word	0x000000ff
        /*06c4*/ 	.word	0x00000050
        /*06c8*/ 	.short	0x0100
        /*06ca*/ 	.byte	0x08
	.zero		1


	//   ....[21]....
        /*06cc*/ 	.word	0x000003b0
        /*06d0*/ 	.word	0x000000ff
        /*06d4*/ 	.word	0x000000d8
        /*06d8*/ 	.short	0x0100
        /*06da*/ 	.byte	0x08
	.zero		1


	//   ....[22]....
        /*06dc*/ 	.word	0x000003c0
        /*06e0*/ 	.word	0x000000ff
        /*06e4*/ 	.word	0x00000058
        /*06e8*/ 	.short	0x0100
        /*06ea*/ 	.byte	0x08
	.zero		1


	//   ....[23]....
        /*06ec*/ 	.word	0x000003d0
        /*06f0*/ 	.word	0x000000ff
        /*06f4*/ 	.word	0x000000e0
        /*06f8*/ 	.short	0x0100
        /*06fa*/ 	.byte	0x08
	.zero		1


	//   ....[24]....
        /*06fc*/ 	.word	0x000003e0
        /*0700*/ 	.word	0x000000ff
        /*0704*/ 	.word	0x00000060
        /*0708*/ 	.short	0x0100
        /*070a*/ 	.byte	0x08
	.zero		1


	//   ....[25]....
        /*070c*/ 	.word	0x000003f0
        /*0710*/ 	.word	0x000000ff
        /*0714*/ 	.word	0x000000e8
        /*0718*/ 	.short	0x0100
        /*071a*/ 	.byte	0x08
	.zero		1


	//   ....[26]....
        /*071c*/ 	.word	0x00000400
        /*0720*/ 	.word	0x000000ff
        /*0724*/ 	.word	0x00000068
        /*0728*/ 	.short	0x0100
        /*072a*/ 	.byte	0x08
	.zero		1


	//   ....[27]....
        /*072c*/ 	.word	0x00000410
        /*0730*/ 	.word	0x000000ff
        /*0734*/ 	.word	0x000000f0
        /*0738*/ 	.short	0x0100
        /*073a*/ 	.byte	0x08
	.zero		1


	//   ....[28]....
        /*073c*/ 	.word	0x00000420
        /*0740*/ 	.word	0x000000ff
        /*0744*/ 	.word	0x00000070
        /*0748*/ 	.short	0x0100
        /*074a*/ 	.byte	0x08
	.zero		1


	//   ....[29]....
        /*074c*/ 	.word	0x00000430
        /*0750*/ 	.word	0x000000ff
        /*0754*/ 	.word	0x000000f8
        /*0758*/ 	.short	0x0100
        /*075a*/ 	.byte	0x08
	.zero		1


	//   ....[30]....
        /*075c*/ 	.word	0x00000440
        /*0760*/ 	.word	0x000000ff
        /*0764*/ 	.word	0x00000078
        /*0768*/ 	.short	0x0100
        /*076a*/ 	.byte	0x08
	.zero		1


	//   ....[31]....
        /*076c*/ 	.word	0x00000450
        /*0770*/ 	.word	0x000000ff
        /*0774*/ 	.word	0x00000100
        /*0778*/ 	.short	0x0100
        /*077a*/ 	.byte	0x08
	.zero		1


	//   ....[32]....
        /*077c*/ 	.word	0x00000460
        /*0780*/ 	.word	0x000000ff
        /*0784*/ 	.word	0x00000080
        /*0788*/ 	.short	0x0100
        /*078a*/ 	.byte	0x08
	.zero		1


	//   ....[33]....
        /*078c*/ 	.word	0x00000470
        /*0790*/ 	.word	0x000000ff
        /*0794*/ 	.word	0x00000108
        /*0798*/ 	.short	0x0100
        /*079a*/ 	.byte	0x08
	.zero		1


	//   ....[34]....
        /*079c*/ 	.word	0x00000710
        /*07a0*/ 	.word	0x000000ff
        /*07a4*/ 	.word	0x00000120
        /*07a8*/ 	.short	0x0100
        /*07aa*/ 	.byte	0x06
	.zero		1


	//   ....[35]....
        /*07ac*/ 	.word	0x000007a0
        /*07b0*/ 	.word	0x000000ff
        /*07b4*/ 	.word	0x00000128
        /*07b8*/ 	.short	0x0100
        /*07ba*/ 	.byte	0x06
	.zero		1


	//   ....[36]....
        /*07bc*/ 	.word	0x00001480
        /*07c0*/ 	.word	0x00000005
        /*07c4*/ 	.word	0x00000000
        /*07c8*/ 	.short	0x010a
        /*07ca*/ 	.byte	0x3f
	.zero		1


	//   ....[37]....
        /*07cc*/ 	.word	0x000014c0
        /*07d0*/ 	.word	0x00000005
        /*07d4*/ 	.word	0x00000000
        /*07d8*/ 	.short	0x010a
        /*07da*/ 	.byte	0x3f
	.zero		1


	//   ....[38]....
        /*07dc*/ 	.word	0x00001d30
        /*07e0*/ 	.word	0x00000006
        /*07e4*/ 	.word	0x00000000
        /*07e8*/ 	.short	0x010a
        /*07ea*/ 	.byte	0x3f
	.zero		1


	//   ....[39]....
        /*07ec*/ 	.word	0x00001d70
        /*07f0*/ 	.word	0x00000006
        /*07f4*/ 	.word	0x00000000
        /*07f8*/ 	.short	0x010a
        /*07fa*/ 	.byte	0x3f
	.zero		1


	//   ....[40]....
        /*07fc*/ 	.word	0x00002680
        /*0800*/ 	.word	0x00000006
        /*0804*/ 	.word	0x00000000
        /*0808*/ 	.short	0x0101
        /*080a*/ 	.byte	0x3f
	.zero		1


	//   ....[41]....
        /*080c*/ 	.word	0x00002870
        /*0810*/ 	.word	0x00000000
        /*0814*/ 	.word	0x00000000
        /*0818*/ 	.short	0x0101
        /*081a*/ 	.byte	0x3f
	.zero		1


	//   ....[42]....
        /*081c*/ 	.word	0x0000eca0
        /*0820*/ 	.word	0x0000000e
        /*0824*/ 	.word	0x00000088
        /*0828*/ 	.short	0x010a
        /*082a*/ 	.byte	0x3f
	.zero		1


	//   ....[43]....
        /*082c*/ 	.word	0x0000f030
        /*0830*/ 	.word	0x00000005
        /*0834*/ 	.word	0x00000128
        /*0838*/ 	.short	0x0101
        /*083a*/ 	.byte	0x3f
	.zero		1


	//   ....[44]....
        /*083c*/ 	.word	0x0000f7e0
        /*0840*/ 	.word	0x00000007
        /*0844*/ 	.word	0x00000000
        /*0848*/ 	.short	0x010a
        /*084a*/ 	.byte	0x3f
	.zero		1


	//   ....[45]....
        /*084c*/ 	.word	0x0000f860
        /*0850*/ 	.word	0x00000008
        /*0854*/ 	.word	0x00000000
        /*0858*/ 	.short	0x010a
        /*085a*/ 	.byte	0x3f
	.zero		1


	//   ....[46]....
        /*085c*/ 	.word	0x0000f8f0
        /*0860*/ 	.word	0x00000009
        /*0864*/ 	.word	0x00000000
        /*0868*/ 	.short	0x010a
        /*086a*/ 	.byte	0x3f
	.zero		1


	//   ....[47]....
        /*086c*/ 	.word	0x0000f980
        /*0870*/ 	.word	0x00000008
        /*0874*/ 	.word	0x00000000
        /*0878*/ 	.short	0x010a
        /*087a*/ 	.byte	0x3f
	.zero		1


	//   ....[48]....
        /*087c*/ 	.word	0x0000fa10
        /*0880*/ 	.word	0x00000009
        /*0884*/ 	.word	0x00000000
        /*0888*/ 	.short	0x010a
        /*088a*/ 	.byte	0x3f
	.zero		1


	//   ....[49]....
        /*088c*/ 	.word	0x0000faa0
        /*0890*/ 	.word	0x00000008
        /*0894*/ 	.word	0x00000000
        /*0898*/ 	.short	0x010a
        /*089a*/ 	.byte	0x3f
	.zero		1


	//   ....[50]....
        /*089c*/ 	.word	0x0000fb30
        /*08a0*/ 	.word	0x00000009
        /*08a4*/ 	.word	0x00000000
        /*08a8*/ 	.short	0x010a
        /*08aa*/ 	.byte	0x3f
	.zero		1


	//   ....[51]....
        /*08ac*/ 	.word	0x0000fbc0
        /*08b0*/ 	.word	0x00000008
        /*08b4*/ 	.word	0x00000000
        /*08b8*/ 	.short	0x010a
        /*08ba*/ 	.byte	0x3f
	.zero		1


	//   ....[52]....
        /*08bc*/ 	.word	0x0000fc50
        /*08c0*/ 	.word	0x00000009
        /*08c4*/ 	.word	0x00000000
        /*08c8*/ 	.short	0x010a
        /*08ca*/ 	.byte	0x3f
	.zero		1


	//   ....[53]....
        /*08cc*/ 	.word	0x0000fce0
        /*08d0*/ 	.word	0x00000008
        /*08d4*/ 	.word	0x00000000
        /*08d8*/ 	.short	0x010a
        /*08da*/ 	.byte	0x3f
	.zero		1


	//   ....[54]....
        /*08dc*/ 	.word	0x0000fd70
        /*08e0*/ 	.word	0x00000009
        /*08e4*/ 	.word	0x00000000
        /*08e8*/ 	.short	0x010a
        /*08ea*/ 	.byte	0x3f
	.zero		1


	//   ....[55]....
        /*08ec*/ 	.word	0x0000fe00
        /*08f0*/ 	.word	0x00000008
        /*08f4*/ 	.word	0x00000000
        /*08f8*/ 	.short	0x010a
        /*08fa*/ 	.byte	0x3f
	.zero		1


	//   ....[56]....
        /*08fc*/ 	.word	0x0000fe90
        /*0900*/ 	.word	0x00000009
        /*0904*/ 	.word	0x00000000
        /*0908*/ 	.short	0x010a
        /*090a*/ 	.byte	0x3f
	.zero		1


	//   ....[57]....
        /*090c*/ 	.word	0x0000ff20
        /*0910*/ 	.word	0x00000008
        /*0914*/ 	.word	0x00000000
        /*0918*/ 	.short	0x010a
        /*091a*/ 	.byte	0x3f
	.zero		1


	//   ....[58]....
        /*091c*/ 	.word	0x0000ffb0
        /*0920*/ 	.word	0x00000009
        /*0924*/ 	.word	0x00000000
        /*0928*/ 	.short	0x010a
        /*092a*/ 	.byte	0x3f
	.zero		1


	//   ....[59]....
        /*092c*/ 	.word	0x00010040
        /*0930*/ 	.word	0x00000006
        /*0934*/ 	.word	0x00000000
        /*0938*/ 	.short	0x010a
        /*093a*/ 	.byte	0x3f
	.zero		1


	//   ....[60]....
        /*093c*/ 	.word	0x000100d0
        /*0940*/ 	.word	0x00000003
        /*0944*/ 	.word	0x00000000
        /*0948*/ 	.short	0x010a
        /*094a*/ 	.byte	0x3f
	.zero		1


	//   ....[61]....
        /*094c*/ 	.word	0x00010130
        /*0950*/ 	.word	0x00000005
        /*0954*/ 	.word	0x00000000
        /*0958*/ 	.short	0x010a
        /*095a*/ 	.byte	0x3f
	.zero		1


	//   ....[62]....
        /*095c*/ 	.word	0x00010180
        /*0960*/ 	.word	0x00000006
        /*0964*/ 	.word	0x00000000
        /*0968*/ 	.short	0x010a
        /*096a*/ 	.byte	0x3f
	.zero		1


	//   ....[63]....
        /*096c*/ 	.word	0x00010250
        /*0970*/ 	.word	0x0000000e
        /*0974*/ 	.word	0x00000088
        /*0978*/ 	.short	0x010a
        /*097a*/ 	.byte	0x3f
	.zero		1


	//   ....[64]....
        /*097c*/ 	.word	0x00010320
        /*0980*/ 	.word	0x00000007
        /*0984*/ 	.word	0x00000000
        /*0988*/ 	.short	0x010a
        /*098a*/ 	.byte	0x3f
	.zero		1


	//   ....[65]....
        /*098c*/ 	.word	0x00010370
        /*0990*/ 	.word	0x00000008
        /*0994*/ 	.word	0x00000000
        /*0998*/ 	.short	0x010a
        /*099a*/ 	.byte	0x3f
	.zero		1


	//   ....[66]....
        /*099c*/ 	.word	0x000103c0
        /*09a0*/ 	.word	0x00000009
        /*09a4*/ 	.word	0x00000000
        /*09a8*/ 	.short	0x010a
        /*09aa*/ 	.byte	0x3f
	.zero		1


	//   ....[67]....
        /*09ac*/ 	.word	0x00010410
        /*09b0*/ 	.word	0x00000008
        /*09b4*/ 	.word	0x00000000
        /*09b8*/ 	.short	0x010a
        /*09ba*/ 	.byte	0x3f
	.zero		1


	//   ....[68]....
        /*09bc*/ 	.word	0x00010460
        /*09c0*/ 	.word	0x00000009
        /*09c4*/ 	.word	0x00000000
        /*09c8*/ 	.short	0x010a
        /*09ca*/ 	.byte	0x3f
	.zero		1


	//   ....[69]....
        /*09cc*/ 	.word	0x000104b0
        /*09d0*/ 	.word	0x00000008
        /*09d4*/ 	.word	0x00000000
        /*09d8*/ 	.short	0x010a
        /*09da*/ 	.byte	0x3f
	.zero		1


	//   ....[70]....
        /*09dc*/ 	.word	0x00010500
        /*09e0*/ 	.word	0x00000009
        /*09e4*/ 	.word	0x00000000
        /*09e8*/ 	.short	0x010a
        /*09ea*/ 	.byte	0x3f
	.zero		1


	//   ....[71]....
        /*09ec*/ 	.word	0x00010550
        /*09f0*/ 	.word	0x00000008
        /*09f4*/ 	.word	0x00000000
        /*09f8*/ 	.short	0x010a
        /*09fa*/ 	.byte	0x3f
	.zero		1


	//   ....[72]....
        /*09fc*/ 	.word	0x000105a0
        /*0a00*/ 	.word	0x00000009
        /*0a04*/ 	.word	0x00000000
        /*0a08*/ 	.short	0x010a
        /*0a0a*/ 	.byte	0x3f
	.zero		1


	//   ....[73]....
        /*0a0c*/ 	.word	0x000105f0
        /*0a10*/ 	.word	0x00000008
        /*0a14*/ 	.word	0x00000000
        /*0a18*/ 	.short	0x010a
        /*0a1a*/ 	.byte	0x3f
	.zero		1


	//   ....[74]....
        /*0a1c*/ 	.word	0x00010640
        /*0a20*/ 	.word	0x00000009
        /*0a24*/ 	.word	0x00000000
        /*0a28*/ 	.short	0x010a
        /*0a2a*/ 	.byte	0x3f
	.zero		1


	//   ....[75]....
        /*0a2c*/ 	.word	0x00010690
        /*0a30*/ 	.word	0x00000008
        /*0a34*/ 	.word	0x00000000
        /*0a38*/ 	.short	0x010a
        /*0a3a*/ 	.byte	0x3f
	.zero		1


	//   ....[76]....
        /*0a3c*/ 	.word	0x000106e0
        /*0a40*/ 	.word	0x00000009
        /*0a44*/ 	.word	0x00000000
        /*0a48*/ 	.short	0x010a
        /*0a4a*/ 	.byte	0x3f
	.zero		1


	//   ....[77]....
        /*0a4c*/ 	.word	0x00010730
        /*0a50*/ 	.word	0x00000008
        /*0a54*/ 	.word	0x00000000
        /*0a58*/ 	.short	0x010a
        /*0a5a*/ 	.byte	0x3f
	.zero		1


	//   ....[78]....
        /*0a5c*/ 	.word	0x00010780
        /*0a60*/ 	.word	0x00000009
        /*0a64*/ 	.word	0x00000000
        /*0a68*/ 	.short	0x010a
        /*0a6a*/ 	.byte	0x3f
	.zero		1


	//   ....[79]....
        /*0a6c*/ 	.word	0x000107d0
        /*0a70*/ 	.word	0x00000006
        /*0a74*/ 	.word	0x00000000
        /*0a78*/ 	.short	0x010a
        /*0a7a*/ 	.byte	0x3f
	.zero		1


	//----- nvinfo : EIATTR_NUM_MBARRIERS
	.align		4
.L_37:
        /*0a7c*/ 	.byte	0x03, 0x38
        /*0a7e*/ 	.short	0x0024


	//----- nvinfo : EIATTR_EXIT_INSTR_OFFSETS
	.align		4
        /*0a80*/ 	.byte	0x04, 0x1c
        /*0a82*/ 	.short	(.L_39 - .L_38)


	//   ....[0]....
.L_38:
        /*0a84*/ 	.word	0x000007f0


	//   ....[1]....
        /*0a88*/ 	.word	0x00001100


	//   ....[2]....
        /*0a8c*/ 	.word	0x0000e2a0


	//   ....[3]....
        /*0a90*/ 	.word	0x0000e920


	//   ....[4]....
        /*0a94*/ 	.word	0x00010120


	//----- nvinfo : EIATTR_MAX_THREADS
	.align		4
.L_39:
        /*0a98*/ 	.byte	0x04, 0x05
        /*0a9a*/ 	.short	(.L_41 - .L_40)
.L_40:
        /*0a9c*/ 	.word	0x00000180
        /*0aa0*/ 	.word	0x00000001
        /*0aa4*/ 	.word	0x00000001


	//----- nvinfo : EIATTR_CRS_STACK_SIZE
	.align		4
.L_41:
        /*0aa8*/ 	.byte	0x04, 0x1e
        /*0aaa*/ 	.short	(.L_43 - .L_42)
.L_42:
        /*0aac*/ 	.word	0x00000000


	//----- nvinfo : EIATTR_CBANK_PARAM_SIZE
	.align		4
.L_43:
        /*0ab0*/ 	.byte	0x03, 0x19
        /*0ab2*/ 	.short	0x0470


	//----- nvinfo : EIATTR_PARAM_CBANK
	.align		4
        /*0ab4*/ 	.byte	0x04, 0x0a
        /*0ab6*/ 	.short	(.L_45 - .L_44)
	.align		4
.L_44:
        /*0ab8*/ 	.word	index@(.nv.constant0._ZN7cutlass13device_kernelINS_4gemm6kernel13GemmUniversalIN4cute5tupleIJiiiiEEENS1_10collective13CollectiveMmaINS1_34MainloopSm90TmaGmmaWarpSpecializedILi17ENS5_IJNS4_1CILi1EEESB_SB_EEENS1_35KernelTmaWarpSpecializedCooperativeEEENS5_IJNSA_ILi192EEENSA_ILi224EEENSA_ILi32EEEEEEaNS5_IJlSB_lEEEaSJ_NS4_8TiledMMAINS4_8MMA_AtomIJNS4_4SM904GMMA26MMA_64x32x32_S32S8S8_SS_TNEEEENS4_6LayoutINS5_IJNSA_ILi2EEESB_SB_EEENS5_IJSB_NSA_ILi0EEEST_EEEEENS5_IJNS4_10UnderscoreESW_SW_EEEEENS4_13SM90_TMA_LOADENS4_14ComposedLayoutINS4_7SwizzleILi1ELi4ELi3EEENS4_18smem_ptr_flag_bitsILi8EEENSQ_INS5_IJNSA_ILi8EEESH_EEENS5_IJSH_SB_EEEEEEEvNS4_8identityESZ_S19_vS1A_EENS_8epilogue10collective6detail29Sm90TmaWarpSpecializedAdapterINS1D_15DefaultEpilogueIaSJ_SJ_NS1C_6thread17LinearCombinationIaLi1EiiLNS1H_9ScaleType4KindE0ELNS_15FloatRoundStyleE2EaEENS1_15EpilogueDefaultEEEEEvvEEEEvNT_6ParamsE)
        /*0abc*/ 	.short	0x0210
        /*0abe*/ 	.short	0x0470


	//----- nvinfo : EIATTR_SW_WAR
	.align		4
.L_45:
        /*0ac0*/ 	.byte	0x04, 0x36
        /*0ac2*/ 	.short	(.L_47 - .L_46)
.L_46:
        /*0ac4*/ 	.word	0x00000008
.L_47:


//--------------------- .nv.callgraph             --------------------------
	.section	.nv.callgraph,"",@"SHT_CUDA_CALLGRAPH"
	.align	4
	.sectionentsize	8
	.align		4
        /*0000*/ 	.word	0x00000000
	.align		4
        /*0004*/ 	.word	0xffffffff
	.align		4
        /*0008*/ 	.word	index@(_ZN7cutlass13device_kernelINS_4gemm6kernel13GemmUniversalIN4cute5tupleIJiiiiEEENS1_10collective13CollectiveMmaINS1_34MainloopSm90TmaGmmaWarpSpecializedILi17ENS5_IJNS4_1CILi1EEESB_SB_EEENS1_35KernelTmaWarpSpecializedCooperativeEEENS5_IJNSA_ILi192EEENSA_ILi224EEENSA_ILi32EEEEEEaNS5_IJlSB_lEEEaSJ_NS4_8TiledMMAINS4_8MMA_AtomIJNS4_4SM904GMMA26MMA_64x32x32_S32S8S8_SS_TNEEEENS4_6LayoutINS5_IJNSA_ILi2EEESB_SB_EEENS5_IJSB_NSA_ILi0EEEST_EEEEENS5_IJNS4_10UnderscoreESW_SW_EEEEENS4_13SM90_TMA_LOADENS4_14ComposedLayoutINS4_7SwizzleILi1ELi4ELi3EEENS4_18smem_ptr_flag_bitsILi8EEENSQ_INS5_IJNSA_ILi8EEESH_EEENS5_IJSH_SB_EEEEEEEvNS4_8identityESZ_S19_vS1A_EENS_8epilogue10collective6detail29Sm90TmaWarpSpecializedAdapterINS1D_15DefaultEpilogueIaSJ_SJ_NS1C_6thread17LinearCombinationIaLi1EiiLNS1H_9ScaleType4KindE0ELNS_15FloatRoundStyleE2EaEENS1_15EpilogueDefaultEEEEEvvEEEEvNT_6ParamsE)
	.align		4
        /*000c*/ 	.word	index@(__assertfail)
	.align		4
        /*0010*/ 	.word	0x00000000
	.align		4
        /*0014*/ 	.word	0xfffffffe
	.align		4
        /*0018*/ 	.word	0x00000000
	.align		4
        /*001c*/ 	.word	0xfffffffd
	.align		4
        /*0020*/ 	.word	0x00000000
	.align		4
        /*0024*/ 	.word	0xfffffffc


//--------------------- .nv.constant4             --------------------------
	.section	.nv.constant4,"a",@progbits
	.align	8
	.align		8
.nv.constant4:
        /*0000*/ 	.dword	__assertfail
	.align		8
        /*0008*/ 	.dword	__unnamed_1
	.align		8
        /*0010*/ 	.dword	_ZN39_INTERNAL_11805626_4_k_cu_08e6577e_61104cuda3std3__45__cpo5beginE
	.align		8
        /*0018*/ 	.dword	_ZN39_INTERNAL_11805626_4_k_cu_08e6577e_61104cuda3std3__45__cpo3endE
	.align		8
        /*0020*/ 	.dword	_ZN39_INTERNAL_11805626_4_k_cu_08e6577e_61104cuda3std3__45__cpo6cbeginE
	.align		8
        /*0028*/ 	.dword	_ZN39_INTERNAL_11805626_4_k_cu_08e6577e_61104cuda3std3__45__cpo4cendE
	.align		8
        /*0030*/ 	.dword	_ZN39_INTERNAL_11805626_4_k_cu_08e6577e_61104cuda3std3__441_GLOBAL__N__11805626_4_k_cu_08e6577e_61106ignoreE
	.align		8
        /*0038*/ 	.dword	_ZN39_INTERNAL_11805626_4_k_cu_08e6577e_61104cuda3std3__419piecewise_constructE
	.align		8
        /*0040*/ 	.dword	_ZN39_INTERNAL_11805626_4_k_cu_08e6577e_61104cuda3std3__48in_placeE
	.align		8
        /*0048*/ 	.dword	_ZN39_INTERNAL_11805626_4_k_cu_08e6577e_61104cuda3std6ranges3__45__cpo4swapE
	.align		8
        /*0050*/ 	.dword	_ZN39_INTERNAL_11805626_4_k_cu_08e6577e_61104cuda3std6ranges3__45__cpo9iter_moveE
	.align		8
        /*0058*/ 	.dword	_ZN39_INTERNAL_11805626_4_k_cu_08e6577e_61104cute7productE
	.align		8
        /*0060*/ 	.dword	_ZN39_INTERNAL_11805626_4_k_cu_08e6577e_61104cute1_E
	.align		8
        /*0068*/ 	.dword	$str$22
	.align		8
        /*0070*/ 	.dword	$str$23


//--------------------- .text._ZN7cutlass13device_kernelINS_4gemm6kernel13GemmUniversalIN4cute5tupleIJiiiiEEENS1_10collective13CollectiveMmaINS1_34MainloopSm90TmaGmmaWarpSpecializedILi17ENS5_IJNS4_1CILi1EEESB_SB_EEENS1_35KernelTmaWarpSpecializedCooperativeEEENS5_IJNSA_ILi192EEENSA_ILi224EEENSA_ILi32EEEEEEaNS5_IJlSB_lEEEaSJ_NS4_8TiledMMAINS4_8MMA_AtomIJNS4_4SM904GMMA26MMA_64x32x32_S32S8S8_SS_TNEEEENS4_6LayoutINS5_IJNSA_ILi2EEESB_SB_EEENS5_IJSB_NSA_ILi0EEEST_EEEEENS5_IJNS4_10UnderscoreESW_SW_EEEEENS4_13SM90_TMA_LOADENS4_14ComposedLayoutINS4_7SwizzleILi1ELi4ELi3EEENS4_18smem_ptr_flag_bitsILi8EEENSQ_INS5_IJNSA_ILi8EEESH_EEENS5_IJSH_SB_EEEEEEEvNS4_8identityESZ_S19_vS1A_EENS_8epilogue10collective6detail29Sm90TmaWarpSpecializedAdapterINS1D_15DefaultEpilogueIaSJ_SJ_NS1C_6thread17LinearCombinationIaLi1EiiLNS1H_9ScaleType4KindE0ELNS_15FloatRoundStyleE2EaEENS1_15EpilogueDefaultEEEEEvvEEEEvNT_6ParamsE --------------------------
	.section	.text._ZN7cutlass13device_kernelINS_4gemm6kernel13GemmUniversalIN4cute5tupleIJiiiiEEENS1_10collective13CollectiveMmaINS1_34MainloopSm90TmaGmmaWarpSpecializedILi17ENS5_IJNS4_1CILi1EEESB_SB_EEENS1_35KernelTmaWarpSpecializedCooperativeEEENS5_IJNSA_ILi192EEENSA_ILi224EEENSA_ILi32EEEEEEaNS5_IJlSB_lEEEaSJ_NS4_8TiledMMAINS4_8MMA_AtomIJNS4_4SM904GMMA26MMA_64x32x32_S32S8S8_SS_TNEEEENS4_6LayoutINS5_IJNSA_ILi2EEESB_SB_EEENS5_IJSB_NSA_ILi0EEEST_EEEEENS5_IJNS4_10UnderscoreESW_SW_EEEEENS4_13SM90_TMA_LOADENS4_14ComposedLayoutINS4_7SwizzleILi1ELi4ELi3EEENS4_18smem_ptr_flag_bitsILi8EEENSQ_INS5_IJNSA_ILi8EEESH_EEENS5_IJSH_SB_EEEEEEEvNS4_8identityESZ_S19_vS1A_EENS_8epilogue10collective6detail29Sm90TmaWarpSpecializedAdapterINS1D_15DefaultEpilogueIaSJ_SJ_NS1C_6thread17LinearCombinationIaLi1EiiLNS1H_9ScaleType4KindE0ELNS_15FloatRoundStyleE2EaEENS1_15EpilogueDefaultEEEEEvvEEEEvNT_6ParamsE,"ax",@progbits
	.align	128
.text._ZN7cutlass13device_kernelINS_4gemm6kernel13GemmUniversalIN4cute5tupleIJiiiiEEENS1_10collective13CollectiveMmaINS1_34MainloopSm90TmaGmmaWarpSpecializedILi17ENS5_IJNS4_1CILi1EEESB_SB_EEENS1_35KernelTmaWarpSpecializedCooperativeEEENS5_IJNSA_ILi192EEENSA_ILi224EEENSA_ILi32EEEEEEaNS5_IJlSB_lEEEaSJ_NS4_8TiledMMAINS4_8MMA_AtomIJNS4_4SM904GMMA26MMA_64x32x32_S32S8S8_SS_TNEEEENS4_6LayoutINS5_IJNSA_ILi2EEESB_SB_EEENS5_IJSB_NSA_ILi0EEEST_EEEEENS5_IJNS4_10UnderscoreESW_SW_EEEEENS4_13SM90_TMA_LOADENS4_14ComposedLayoutINS4_7SwizzleILi1ELi4ELi3EEENS4_18smem_ptr_flag_bitsILi8EEENSQ_INS5_IJNSA_ILi8EEESH_EEENS5_IJSH_SB_EEEEEEEvNS4_8identityESZ_S19_vS1A_EENS_8epilogue10collective6detail29Sm90TmaWarpSpecializedAdapterINS1D_15DefaultEpilogueIaSJ_SJ_NS1C_6thread17LinearCombinationIaLi1EiiLNS1H_9ScaleType4KindE0ELNS_15FloatRoundStyleE2EaEENS1_15EpilogueDefaultEEEEEvvEEEEvNT_6ParamsE:
        .type           _ZN7cutlass13device_kernelINS_4gemm6kernel13GemmUniversalIN4cute5tupleIJiiiiEEENS1_10collective13CollectiveMmaINS1_34MainloopSm90TmaGmmaWarpSpecializedILi17ENS5_IJNS4_1CILi1EEESB_SB_EEENS1_35KernelTmaWarpSpecializedCooperativeEEENS5_IJNSA_ILi192EEENSA_ILi224EEENSA_ILi32EEEEEEaNS5_IJlSB_lEEEaSJ_NS4_8TiledMMAINS4_8MMA_AtomIJNS4_4SM904GMMA26MMA_64x32x32_S32S8S8_SS_TNEEEENS4_6LayoutINS5_IJNSA_ILi2EEESB_SB_EEENS5_IJSB_NSA_ILi0EEEST_EEEEENS5_IJNS4_10UnderscoreESW_SW_EEEEENS4_13SM90_TMA_LOADENS4_14ComposedLayoutINS4_7SwizzleILi1ELi4ELi3EEENS4_18smem_ptr_flag_bitsILi8EEENSQ_INS5_IJNSA_ILi8EEESH_EEENS5_IJSH_SB_EEEEEEEvNS4_8identityESZ_S19_vS1A_EENS_8epilogue10collective6detail29Sm90TmaWarpSpecializedAdapterINS1D_15DefaultEpilogueIaSJ_SJ_NS1C_6thread17LinearCombinationIaLi1EiiLNS1H_9ScaleType4KindE0ELNS_15FloatRoundStyleE2EaEENS1_15EpilogueDefaultEEEEEvvEEEEvNT_6ParamsE,@function
        .size           _ZN7cutlass13device_kernelINS_4gemm6kernel13GemmUniversalIN4cute5tupleIJiiiiEEENS1_10collective13CollectiveMmaINS1_34MainloopSm90TmaGmmaWarpSpecializedILi17ENS5_IJNS4_1CILi1EEESB_SB_EEENS1_35KernelTmaWarpSpecializedCooperativeEEENS5_IJNSA_ILi192EEENSA_ILi224EEENSA_ILi32EEEEEEaNS5_IJlSB_lEEEaSJ_NS4_8TiledMMAINS4_8MMA_AtomIJNS4_4SM904GMMA26MMA_64x32x32_S32S8S8_SS_TNEEEENS4_6LayoutINS5_IJNSA_ILi2EEESB_SB_EEENS5_IJSB_NSA_ILi0EEEST_EEEEENS5_IJNS4_10UnderscoreESW_SW_EEEEENS4_13SM90_TMA_LOADENS4_14ComposedLayoutINS4_7SwizzleILi1ELi4ELi3EEENS4_18smem_ptr_flag_bitsILi8EEENSQ_INS5_IJNSA_ILi8EEESH_EEENS5_IJSH_SB_EEEEEEEvNS4_8identityESZ_S19_vS1A_EENS_8epilogue10collective6detail29Sm90TmaWarpSpecializedAdapterINS1D_15DefaultEpilogueIaSJ_SJ_NS1C_6thread17LinearCombinationIaLi1EiiLNS1H_9ScaleType4KindE0ELNS_15FloatRoundStyleE2EaEENS1_15EpilogueDefaultEEEEEvvEEEEvNT_6ParamsE,(.L_x_545 - _ZN7cutlass13device_kernelINS_4gemm6kernel13GemmUniversalIN4cute5tupleIJiiiiEEENS1_10collective13CollectiveMmaINS1_34MainloopSm90TmaGmmaWarpSpecializedILi17ENS5_IJNS4_1CILi1EEESB_SB_EEENS1_35KernelTmaWarpSpecializedCooperativeEEENS5_IJNSA_ILi192EEENSA_ILi224EEENSA_ILi32EEEEEEaNS5_IJlSB_lEEEaSJ_NS4_8TiledMMAINS4_8MMA_AtomIJNS4_4SM904GMMA26MMA_64x32x32_S32S8S8_SS_TNEEEENS4_6LayoutINS5_IJNSA_ILi2EEESB_SB_EEENS5_IJSB_NSA_ILi0EEEST_EEEEENS5_IJNS4_10UnderscoreESW_SW_EEEEENS4_13SM90_TMA_LOADENS4_14ComposedLayoutINS4_7SwizzleILi1ELi4ELi3EEENS4_18smem_ptr_flag_bitsILi8EEENSQ_INS5_IJNSA_ILi8EEESH_EEENS5_IJSH_SB_EEEEEEEvNS4_8identityESZ_S19_vS1A_EENS_8epilogue10collective6detail29Sm90TmaWarpSpecializedAdapterINS1D_15DefaultEpilogueIaSJ_SJ_NS1C_6thread17LinearCombinationIaLi1EiiLNS1H_9ScaleType4KindE0ELNS_15FloatRoundStyleE2EaEENS1_15EpilogueDefaultEEEEEvvEEEEvNT_6ParamsE)
        .other          _ZN7cutlass13device_kernelINS_4gemm6kernel13GemmUniversalIN4cute5tupleIJiiiiEEENS1_10collective13CollectiveMmaINS1_34MainloopSm90TmaGmmaWarpSpecializedILi17ENS5_IJNS4_1CILi1EEESB_SB_EEENS1_35KernelTmaWarpSpecializedCooperativeEEENS5_IJNSA_ILi192EEENSA_ILi224EEENSA_ILi32EEEEEEaNS5_IJlSB_lEEEaSJ_NS4_8TiledMMAINS4_8MMA_AtomIJNS4_4SM904GMMA26MMA_64x32x32_S32S8S8_SS_TNEEEENS4_6LayoutINS5_IJNSA_ILi2EEESB_SB_EEENS5_IJSB_NSA_ILi0EEEST_EEEEENS5_IJNS4_10UnderscoreESW_SW_EEEEENS4_13SM90_TMA_LOADENS4_14ComposedLayoutINS4_7SwizzleILi1ELi4ELi3EEENS4_18smem_ptr_flag_bitsILi8EEENSQ_INS5_IJNSA_ILi8EEESH_EEENS5_IJSH_SB_EEEEEEEvNS4_8identityESZ_S19_vS1A_EENS_8epilogue10collective6detail29Sm90TmaWarpSpecializedAdapterINS1D_15DefaultEpilogueIaSJ_SJ_NS1C_6thread17LinearCombinationIaLi1EiiLNS1H_9ScaleType4KindE0ELNS_15FloatRoundStyleE2EaEENS1_15EpilogueDefaultEEEEEvvEEEEvNT_6ParamsE,@"STO_CUDA_ENTRY STV_DEFAULT"
_ZN7cutlass13device_kernelINS_4gemm6kernel13GemmUniversalIN4cute5tupleIJiiiiEEENS1_10collective13CollectiveMmaINS1_34MainloopSm90TmaGmmaWarpSpecializedILi17ENS5_IJNS4_1CILi1EEESB_SB_EEENS1_35KernelTmaWarpSpecializedCooperativeEEENS5_IJNSA_ILi192EEENSA_ILi224EEENSA_ILi32EEEEEEaNS5_IJlSB_lEEEaSJ_NS4_8TiledMMAINS4_8MMA_AtomIJNS4_4SM904GMMA26MMA_64x32x32_S32S8S8_SS_TNEEEENS4_6LayoutINS5_IJNSA_ILi2EEESB_SB_EEENS5_IJSB_NSA_ILi0EEEST_EEEEENS5_IJNS4_10UnderscoreESW_SW_EEEEENS4_13SM90_TMA_LOADENS4_14ComposedLayoutINS4_7SwizzleILi1ELi4ELi3EEENS4_18smem_ptr_flag_bitsILi8EEENSQ_INS5_IJNSA_ILi8EEESH_EEENS5_IJSH_SB_EEEEEEEvNS4_8identityESZ_S19_vS1A_EENS_8epilogue10collective6detail29Sm90TmaWarpSpecializedAdapterINS1D_15DefaultEpilogueIaSJ_SJ_NS1C_6thread17LinearCombinationIaLi1EiiLNS1H_9ScaleType4KindE0ELNS_15FloatRoundStyleE2EaEENS1_15EpilogueDefaultEEEEEvvEEEEvNT_6ParamsE:
[----:B------:R-:W0:Y:S02]  /*0000*/  LDC R1, c[0x0][0x28] ;  /* 0x00000a00ff017b82 */ /* 0x000e240000000800 */
[----:B0-----:R-:W-:Y:S01]  /*0010*/  VIADD R1, R1, 0xffffff20 ;  /* 0xffffff2001017836 */ /* 0x001fe20000000000 */
[----:B------:R-:W0:Y:S01]  /*0020*/  S2R R2, SR_TID.X ;  /* 0x0000000000027919 */ /* 0x000e220000002100 */
[----:B------:R-:W-:Y:S01]  /*0030*/  ELECT P0, URZ, PT ;  /* 0x00000000003f782f */ /* 0x000fe20003800000 */
[----:B------:R-:W-:Y:S01]  /*0040*/  BSSY B0, `(.L_x_0) ;  /* 0x000000f000007945 */ /* 0x000fe20003800000 */
[--C-:B0-----:R-:W-:Y:S02]  /*0050*/  SHF.R.U32.HI R0, RZ, 0x5, R2.reuse ;  /* 0x00000005ff007819 */ /* 0x101fe40000011602 */
[----:B------:R-:W-:-:S03]  /*0060*/  SHF.R.U32.HI R2, RZ, 0x7, R2 ;  /* 0x00000007ff027819 */ /* 0x000fc60000011602 */
[----:B------:R-:W0:Y:S04]  /*0070*/  SHFL.IDX PT, R3, R0, RZ, 0x1f ;  /* 0x00001fff00037589 */ /* 0x000e2800000e0000 */
[----:B------:R1:W2:Y:S01]  /*0080*/  SHFL.IDX PT, R5, R2, RZ, 0x1f ;  /* 0x00001fff02057589 */ /* 0x0002a200000e0000 */
[----:B0-----:R-:W-:-:S13]  /*0090*/  ISETP.NE.OR P0, PT, R3, RZ, !P0 ;  /* 0x000000ff0300720c */ /* 0x001fda0004705670 */
[----:B-12---:R-:W-:Y:S05]  /*00a0*/  @P0 BRA `(.L_x_1) ;  /* 0x0000000000200947 */ /* 0x006fea0003800000 */
[----:B------:R-:W-:Y:S02]  /*00b0*/  ULDC.64 UR4, c[0x0][0x198] ;  /* 0x0000660000047ab9 */ /* 0x000fe40000000a00 */
[----:B------:R-:W-:Y:S02]  /*00c0*/  UIADD3 UR6, UP0, UR4, 0xf0, URZ ;  /* 0x000000f004067890 */ /* 0x000fe4000ff1e03f */
[----:B------:R-:W-:Y:S02]  /*00d0*/  UIADD3 UR4, UP1, UR4, 0x1f0, URZ ;  /* 0x000001f004047890 */ /* 0x000fe4000ff3e03f */
[----:B------:R-:W-:Y:S02]  /*00e0*/  UIADD3.X UR7, URZ, UR5, URZ, UP0, !UPT ;  /* 0x000000053f077290 */ /* 0x000fe400087fe43f */
[----:B------:R-:W-:-:S07]  /*00f0*/  UIADD3.X UR5, URZ, UR5, URZ, UP1, !UPT ;  /* 0x000000053f057290 */ /* 0x000fce0008ffe43f */
[----:B------:R0:W-:Y:S02]  /*0100*/  UTMACCTL.PF [UR6] ;  /* 0x00000000060079b9 */ /* 0x0001e40008040000 */
[----:B------:R0:W-:Y:S02]  /*0110*/  UTMACCTL.PF [UR4] ;  /* 0x00000000040079b9 */ /* 0x0001e40008040000 */
[----:B0-----:R-:W-:Y:S01]  /*0120*/  NOP ;  /* 0x0000000000007918 */ /* 0x001fe20000000000 */
.L_x_1:
[----:B------:R-:W-:Y:S05]  /*0130*/  BSYNC B0 ;  /* 0x0000000000007941 */ /* 0x000fea0003800000 */
.L_x_0:
[----:B------:R-:W0:Y:S02]  /*0140*/  SHFL.IDX PT, R2, R0, RZ, 0x1f ;  /* 0x00001fff00027589 */ /* 0x000e2400000e0000 */
[----:B0-----:R-:W-:-:S13]  /*0150*/  ISETP.NE.AND P0, PT, R2, RZ, PT ;  /* 0x000000ff0200720c */ /* 0x001fda0003f05270 */
[----:B------:R-:W-:Y:S05]  /*0160*/  @P0 BRA `(.L_x_2) ;  /* 0x0000000000cc0947 */ /* 0x000fea0003800000 */
[----:B------:R-:W-:Y:S01]  /*0170*/  ELECT P0, URZ, PT ;  /* 0x00000000003f782f */ /* 0x000fe20003800000 */
[----:B------:R-:W-:-:S12]  /*0180*/  BSSY B0, `(.L_x_2) ;  /* 0x0000031000007945 */ /* 0x000fd80003800000 */
[----:B------:R-:W-:Y:S05]  /*0190*/  @!P0 BRA `(.L_x_3) ;  /* 0x0000000000bc8947 */ /* 0x000fea0003800000 */
[----:B------:R-:W0:Y:S01]  /*01a0*/  S2UR UR8, SR_CgaCtaId ;  /* 0x00000000000879c3 */ /* 0x000e220000008800 */
[----:B------:R-:W-:Y:S01]  /*01b0*/  UMOV UR4, 0x400 ;  /* 0x0000040000047882 */ /* 0x000fe20000000000 */
[----:B------:R-:W-:Y:S01]  /*01c0*/  UMOV UR5, 0x1 ;  /* 0x0000000100057882 */ /* 0x000fe20000000000 */
[----:B------:R-:W-:Y:S02]  /*01d0*/  UMOV UR6, 0x100 ;  /* 0x0000010000067882 */ /* 0x000fe40000000000 */
[----:B------:R-:W-:-:S04]  /*01e0*/  UIADD3 UR6, -UR6, 0x100000, URZ ;  /* 0x0010000006067890 */ /* 0x000fc8000fffe13f */
[----:B------:R-:W-:Y:S02]  /*01f0*/  USHF.L.U32 UR7, UR6, 0xb, URZ ;  /* 0x0000000b06077899 */ /* 0x000fe4000800063f */
[----:B------:R-:W-:Y:S02]  /*0200*/  USHF.L.U32 UR6, UR6, 0x1, URZ ;  /* 0x0000000106067899 */ /* 0x000fe4000800063f */
[----:B0-----:R-:W-:Y:S02]  /*0210*/  ULEA UR8, UR8, UR4, 0x18 ;  /* 0x0000000408087291 */ /* 0x001fe4000f8ec03f */
[----:B------:R-:W-:-:S04]  /*0220*/  UIADD3 UR4, -UR5, 0x100000, URZ ;  /* 0x0010000005047890 */ /* 0x000fc8000fffe13f */
[----:B------:R-:W-:Y:S02]  /*0230*/  USHF.L.U32 UR5, UR4, 0xb, URZ ;  /* 0x0000000b04057899 */ /* 0x000fe4000800063f */
[----:B------:R-:W-:Y:S01]  /*0240*/  USHF.L.U32 UR4, UR4, 0x1, URZ ;  /* 0x0000000104047899 */ /* 0x000fe2000800063f */
[----:B------:R-:W0:Y:S11]  /*0250*/  FENCE.VIEW.ASYNC.S ;  /* 0x00000000000073c6 */ /* 0x000e360000000000 */
[----:B0-----:R0:W1:Y:S01]  /*0260*/  SYNCS.EXCH.64 URZ, [UR8], UR4 ;  /* 0x00000004083f75b2 */ /* 0x0010620008000100 */
[----:B------:R0:W2:Y:S01]  /*0270*/  SYNCS.EXCH.64 URZ, [UR8+0x88], UR6 ;  /* 0x00008806083f75b2 */ /* 0x0000a20008000100 */
[----:B------:R0:W3:Y:S01]  /*0280*/  SYNCS.EXCH.64 URZ, [UR8+0x8], UR4 ;  /* 0x00000804083f75b2 */ /* 0x0000e20008000100 */
[----:B------:R0:W4:Y:S01]  /*0290*/  SYNCS.EXCH.64 URZ, [UR8+0x90], UR6 ;  /* 0x00009006083f75b2 */ /* 0x0001220008000100 */
[----:B------:R0:W0:Y:S01]  /*02a0*/  SYNCS.EXCH.64 URZ, [UR8+0x10], UR4 ;  /* 0x00001004083f75b2 */ /* 0x0000220008000100 */
        /* <DEDUP_REMOVED lines=29> */
[----:B-1234-:R-:W-:Y:S01]  /*0480*/  NOP ;  /* 0x0000000000007918 */ /* 0x01efe20000000000 */
.L_x_3:
[----:B0-----:R-:W-:Y:S05]  /*0490*/  BSYNC B0 ;  /* 0x0000000000007941 */ /* 0x001fea0003800000 */
.L_x_2:
[----:B------:R-:W0:Y:S01]  /*04a0*/  SHFL.IDX PT, R0, R0, RZ, 0x1f ;  /* 0x00001fff00007589 */ /* 0x000e2200000e0000 */
[----:B------:R-:W1:Y:S01]  /*04b0*/  LDC R2, c[0x0][0x65c] ;  /* 0x00019700ff027b82 */ /* 0x000e620000000800 */
[----:B------:R-:W-:Y:S02]  /*04c0*/  ELECT P0, URZ, PT ;  /* 0x00000000003f782f */ /* 0x000fe40003800000 */
[----:B------:R-:W-:Y:S01]  /*04d0*/  SHF.R.S32.HI R6, RZ, 0x1f, R3 ;  /* 0x0000001fff067819 */ /* 0x000fe20000011403 */
[----:B------:R-:W2:Y:S01]  /*04e0*/  S2R R4, SR_CTAID.Y ;  /* 0x0000000000047919 */ /* 0x000ea20000002600 */
[----:B------:R-:W-:Y:S01]  /*04f0*/  UMOV UR4, 0x20 ;  /* 0x0000002000047882 */ /* 0x000fe20000000000 */
[C---:B------:R-:W-:Y:S01]  /*0500*/  ISETP.NE.AND P2, PT, R5.reuse, RZ, PT ;  /* 0x000000ff0500720c */ /* 0x040fe20003f45270 */
[----:B------:R-:W-:Y:S01]  /*0510*/  VIADD R10, R5, 0xffffffff ;  /* 0xffffffff050a7836 */ /* 0x000fe20000000000 */
[----:B------:R-:W-:Y:S01]  /*0520*/  LEA.HI R6, R6, R3, RZ, 0x2 ;  /* 0x0000000306067211 */ /* 0x000fe200078f10ff */
[----:B------:R-:W-:Y:S01]  /*0530*/  NOP ;  /* 0x0000000000007918 */ /* 0x000fe20000000000 */
[----:B------:R-:W-:-:S02]  /*0540*/  NOP ;  /* 0x0000000000007918 */ /* 0x000fc40000000000 */
[----:B------:R-:W-:Y:S02]  /*0550*/  ISETP.GE.U32.AND P1, PT, R10, 0x2, PT ;  /* 0x000000020a00780c */ /* 0x000fe40003f26070 */
[----:B0-----:R-:W-:Y:S02]  /*0560*/  ISETP.NE.OR P0, PT, R0, RZ, !P0 ;  /* 0x000000ff0000720c */ /* 0x001fe40004705670 */
[----:B-1----:R-:W-:Y:S02]  /*0570*/  ISETP.NE.AND P3, PT, R2, 0x1, PT ;  /* 0x000000010200780c */ /* 0x002fe40003f65270 */
[----:B------:R-:W0:Y:S01]  /*0580*/  S2R R2, SR_CTAID.X ;  /* 0x0000000000027919 */ /* 0x000e220000002500 */
[----:B------:R-:W-:-:S05]  /*0590*/  LOP3.LUT R0, R6, 0xfffffffc, RZ, 0xc0, !PT ;  /* 0xfffffffc06007812 */ /* 0x000fca00078ec0ff */
[----:B------:R-:W-:Y:S02]  /*05a0*/  IMAD.IADD R0, R3, 0x1, -R0 ;  /* 0x0000000103007824 */ /* 0x000fe400078e0a00 */
[----:B------:R-:W-:Y:S01]  /*05b0*/  IMAD.MOV.U32 R3, RZ, RZ, RZ ;  /* 0x000000ffff037224 */ /* 0x000fe200078e00ff */
[----:B------:R-:W-:Y:S01]  /*05c0*/  VOTEU.ALL UP0, P0 ;  /* 0x00000000003f7886 */ /* 0x000fe20000000000 */
[----:B------:R-:W-:Y:S01]  /*05d0*/  VOTEU.ALL UP1, P0 ;  /* 0x00000000003f7886 */ /* 0x000fe20000020000 */
[----:B------:R-:W0:Y:S01]  /*05e0*/  @P3 LDC R9, c[0x0][0x10] ;  /* 0x00000400ff093b82 */ /* 0x000e220000000800 */
[----:B--2---:R-:W-:Y:S02]  /*05f0*/  @P3 IMAD.MOV.U32 R6, RZ, RZ, R4 ;  /* 0x000000ffff063224 */ /* 0x004fe400078e0004 */
[----:B------:R-:W-:Y:S01]  /*0600*/  @!UP0 UMOV UR6, 0x400 ;  /* 0x0000040000068882 */ /* 0x000fe20000000000 */
[----:B------:R-:W-:-:S04]  /*0610*/  @!UP0 UIADD3 UR4, -UR4, 0x100000, URZ ;  /* 0x0010000004048890 */ /* 0x000fc8000fffe13f */
[----:B------:R-:W-:Y:S02]  /*0620*/  @!UP0 USHF.L.U32 UR5, UR4, 0xb, URZ ;  /* 0x0000000b04058899 */ /* 0x000fe4000800063f */
[----:B------:R-:W-:Y:S01]  /*0630*/  @!UP0 USHF.L.U32 UR4, UR4, 0x1, URZ ;  /* 0x0000000104048899 */ /* 0x000fe2000800063f */
[----:B------:R-:W-:Y:S01]  /*0640*/  @P3 IMAD.MOV.U32 R7, RZ, RZ, RZ ;  /* 0x000000ffff073224 */ /* 0x000fe200078e00ff */
[----:B------:R-:W1:Y:S08]  /*0650*/  @!UP0 S2UR UR7, SR_CgaCtaId ;  /* 0x00000000000789c3 */ /* 0x000e700000008800 */
[----:B------:R-:W2:Y:S01]  /*0660*/  @!P3 LDC R11, c[0x0][0xc] ;  /* 0x00000300ff0bbb82 */ /* 0x000ea20000000800 */
[----:B0-----:R-:W-:-:S04]  /*0670*/  @P3 IMAD.WIDE.U32 R8, R2, R9, R6 ;  /* 0x0000000902083225 */ /* 0x001fc800078e0006 */
[----:B------:R-:W-:Y:S01]  /*0680*/  @P3 IMAD.MOV.U32 R12, RZ, RZ, R8 ;  /* 0x000000ffff0c3224 */ /* 0x000fe200078e0008 */
[----:B-1----:R-:W-:Y:S01]  /*0690*/  @!UP0 ULEA UR6, UR7, UR6, 0x18 ;  /* 0x0000000607068291 */ /* 0x002fe2000f8ec03f */
[----:B------:R-:W-:Y:S01]  /*06a0*/  VOTEU.ALL UP0, P0 ;  /* 0x00000000003f7886 */ /* 0x000fe20000000000 */
[----:B------:R-:W-:-:S04]  /*06b0*/  ISETP.NE.AND P0, PT, R0, 0x3, PT ;  /* 0x000000030000780c */ /* 0x000fc80003f05270 */
[----:B------:R-:W-:Y:S01]  /*06c0*/  ISETP.EQ.OR P0, PT, R0, RZ, !P0 ;  /* 0x000000ff0000720c */ /* 0x000fe20004702670 */
[----:B--2---:R-:W-:-:S03]  /*06d0*/  @!P3 IMAD.WIDE.U32 R6, R11, R4, R2 ;  /* 0x000000040b06b225 */ /* 0x004fc600078e0002 */
[----:B------:R-:W-:Y:S01]  /*06e0*/  ISETP.EQ.AND P0, PT, R5, RZ, P0 ;  /* 0x000000ff0500720c */ /* 0x000fe20000702270 */
[----:B------:R-:W-:Y:S01]  /*06f0*/  @P3 IMAD.MOV.U32 R5, RZ, RZ, RZ ;  /* 0x000000ffff053224 */ /* 0x000fe200078e00ff */
[----:B------:R-:W0:Y:S02]  /*0700*/  FENCE.VIEW.ASYNC.S ;  /* 0x00000000000073c6 */ /* 0x000e240000000000 */
[----:B0-----:R0:W1:Y:S01]  /*0710*/  @!UP0 SYNCS.EXCH.64 URZ, [UR6+0x120], UR4 ;  /* 0x00012004063f85b2 */ /* 0x0010620008000100 */
[----:B------:R-:W-:Y:S02]  /*0720*/  @!P3 IMAD.MOV.U32 R12, RZ, RZ, R6 ;  /* 0x000000ffff0cb224 */ /* 0x000fe400078e0006 */
[----:B------:R-:W-:Y:S01]  /*0730*/  @P3 IMAD.IADD R20, R9, 0x1, R5 ;  /* 0x0000000109143824 */ /* 0x000fe200078e0205 */
[----:B------:R-:W-:Y:S01]  /*0740*/  SEL R5, RZ, 0x1, !P0 ;  /* 0x00000001ff057807 */ /* 0x000fe20004000000 */
[----:B------:R-:W-:Y:S01]  /*0750*/  @!P3 IMAD.MOV.U32 R20, RZ, RZ, R7 ;  /* 0x000000ffff14b224 */ /* 0x000fe200078e0007 */
[----:B------:R0:W-:Y:S02]  /*0760*/  STL [R1+0x88], R12 ;  /* 0x0000880c01007387 */ /* 0x0001e40000100800 */
[----:B------:R-:W-:-:S02]  /*0770*/  SEL R5, R5, 0x2, P1 ;  /* 0x0000000205057807 */ /* 0x000fc40000800000 */
[----:B------:R0:W-:Y:S04]  /*0780*/  STL [R1+0x84], R20 ;  /* 0x0000841401007387 */ /* 0x0001e80000100800 */
[----:B------:R0:W-:Y:S01]  /*0790*/  STL [R1+0x80], R5 ;  /* 0x0000800501007387 */ /* 0x0001e20000100800 */
[----:B------:R0:W1:Y:S01]  /*07a0*/  @!UP1 SYNCS.EXCH.64 URZ, [UR6+0x128], UR4 ;  /* 0x00012804063f95b2 */ /* 0x0000620008000100 */
[----:B------:R-:W-:Y:S01]  /*07b0*/  NOP ;  /* 0x0000000000007918 */ /* 0x000fe20000000000 */
[----:B-1----:R-:W-:Y:S06]  /*07c0*/  BAR.SYNC.DEFER_BLOCKING 0x0 ;  /* 0x0000000000007b1d */ /* 0x002fec0000010000 */
[----:B------:R-:W-:Y:S05]  /*07d0*/  @!P2 BRA `(.L_x_4) ;  /* 0x000000d800b4a947 */ /* 0x000fea0003800000 */
[----:B------:R-:W-:-:S13]  /*07e0*/  ISETP.GT.U32.AND P0, PT, R10, 0x1, PT ;  /* 0x000000010a00780c */ /* 0x000fda0003f04070 */
[----:B0-----:R-:W-:Y:S05]  /*07f0*/  @P0 EXIT ;  /* 0x000000000000094d */ /* 0x001fea0003800000 */
[----:B------:R-:W-:Y:S01]  /*0800*/  IMAD.MOV.U32 R5, RZ, RZ, -0x1 ;  /* 0xffffffffff057424 */ /* 0x000fe200078e00ff */
[----:B------:R-:W-:Y:S01]  /*0810*/  ULDC.64 UR4, c[0x0][0x650] ;  /* 0x0001940000047ab9 */ /* 0x000fe20000000a00 */
[----:B------:R-:W-:Y:S01]  /*0820*/  PRMT R0, RZ, 0x7610, R0 ;  /* 0x00007610ff007816 */ /* 0x000fe20000000000 */
[----:B------:R-:W-:Y:S01]  /*0830*/  IMAD.MOV.U32 R19, RZ, RZ, -0x1 ;  /* 0xffffffffff137424 */ /* 0x000fe200078e00ff */
[----:B------:R-:W-:Y:S01]  /*0840*/  ISETP.GE.U32.AND P0, PT, R12, UR4, PT ;  /* 0x000000040c007c0c */ /* 0x000fe2000bf06070 */
[----:B------:R0:W-:Y:S01]  /*0850*/  STL [R1+0x8c], R5 ;  /* 0x00008c0501007387 */ /* 0x0001e20000100800 */
[----:B------:R-:W-:Y:S02]  /*0860*/  IMAD.MOV.U32 R18, RZ, RZ, -0x1 ;  /* 0xffffffffff127424 */ /* 0x000fe400078e00ff */
[----:B------:R-:W-:-:S13]  /*0870*/  ISETP.GE.U32.AND.EX P0, PT, R20, UR5, PT, P0 ;  /* 0x0000000514007c0c */ /* 0x000fda000bf06100 */
[----:B0-----:R-:W-:Y:S05]  /*0880*/  @P0 BRA `(.L_x_5) ;  /* 0x0000000400640947 */ /* 0x001fea0003800000 */
[----:B------:R-:W0:Y:S01]  /*0890*/  LDC.64 R14, c[0x0][0x628] ;  /* 0x00018a00ff0e7b82 */ /* 0x000e220000000a00 */
[----:B------:R-:W-:Y:S02]  /*08a0*/  IMAD.MOV.U32 R6, RZ, RZ, R12 ;  /* 0x000000ffff067224 */ /* 0x000fe400078e000c */
[----:B------:R-:W-:-:S05]  /*08b0*/  IMAD.MOV.U32 R7, RZ, RZ, R20 ;  /* 0x000000ffff077224 */ /* 0x000fca00078e0014 */
[----:B------:R-:W1:Y:S08]  /*08c0*/  LDC R0, c[0x0][0x630] ;  /* 0x00018c00ff007b82 */ /* 0x000e700000000800 */
[----:B------:R-:W2:Y:S01]  /*08d0*/  LDC.64 R16, c[0x0][0x620] ;  /* 0x00018800ff107b82 */ /* 0x000ea20000000a00 */
[----:B0-----:R-:W-:-:S04]  /*08e0*/  ISETP.NE.U32.AND P0, PT, R14, RZ, PT ;  /* 0x000000ff0e00720c */ /* 0x001fc80003f05070 */
[----:B------:R-:W-:-:S13]  /*08f0*/  ISETP.NE.AND.EX P0, PT, R15, RZ, PT, P0 ;  /* 0x000000ff0f00720c */ /* 0x000fda0003f05300 */
[----:B-12---:R-:W-:Y:S05]  /*0900*/  @!P0 BRA `(.L_x_6) ;  /* 0x0000000000288947 */ /* 0x006fea0003800000 */
[----:B------:R-:W0:Y:S02]  /*0910*/  LDC R5, c[0x0][0x634] ;  /* 0x00018d00ff057b82 */ /* 0x000e240000000800 */
[----:B0-----:R-:W-:-:S05]  /*0920*/  IADD3 R5, P0, R12, R5, RZ ;  /* 0x000000050c057210 */ /* 0x001fca0007f1e0ff */
[----:B------:R-:W-:-:S04]  /*0930*/  IMAD.X R13, RZ, RZ, R20, P0 ;  /* 0x000000ffff0d7224 */ /* 0x000fc800000e0614 */
[----:B------:R-:W-:-:S04]  /*0940*/  IMAD.WIDE.U32 R6, R13, R14, RZ ;  /* 0x0000000e0d067225 */ /* 0x000fc800078e00ff */
[----:B------:R-:W-:-:S04]  /*0950*/  IMAD.WIDE.U32 R8, P0, R5, R15, R6 ;  /* 0x0000000f05087225 */ /* 0x000fc80007800006 */
[----:B------:R-:W-:-:S04]  /*0960*/  IMAD.WIDE.U32 R6, R5, R14, RZ ;  /* 0x0000000e05067225 */ /* 0x000fc800078e00ff */
[----:B------:R-:W-:Y:S01]  /*0970*/  IMAD.X R11, RZ, RZ, RZ, P0 ;  /* 0x000000ffff0b7224 */ /* 0x000fe200000e06ff */
[----:B------:R-:W-:Y:S01]  /*0980*/  IADD3 RZ, P0, R7, R8, RZ ;  /* 0x0000000807ff7210 */ /* 0x000fe20007f1e0ff */
[----:B------:R-:W-:-:S04]  /*0990*/  IMAD.MOV.U32 R10, RZ, RZ, R9 ;  /* 0x000000ffff0a7224 */ /* 0x000fc800078e0009 */
[----:B------:R-:W-:-:S08]  /*09a0*/  IMAD.WIDE.U32.X R6, R13, R15, R10, P0 ;  /* 0x0000000f0d067225 */ /* 0x000fd000000e040a */
.L_x_6:
[-CC-:B------:R-:W-:Y:S01]  /*09b0*/  SHF.R.U64 R22, R6, R0.reuse, R7.reuse ;  /* 0x0000000006167219 */ /* 0x180fe20000001207 */
[----:B------:R-:W0:Y:S01]  /*09c0*/  LDC.64 R18, c[0x0][0x640] ;  /* 0x00019000ff127b82 */ /* 0x000e220000000a00 */
[----:B------:R-:W-:Y:S01]  /*09d0*/  SHF.R.U32.HI R3, RZ, R0, R7 ;  /* 0x00000000ff037219 */ /* 0x000fe20000011607 */
[----:B------:R-:W-:Y:S01]  /*09e0*/  ULDC UR4, c[0x0][0x150] ;  /* 0x0000540000047ab9 */ /* 0x000fe20000000800 */
[----:B------:R-:W-:Y:S01]  /*09f0*/  IADD3 R5, P0, RZ, -R22, RZ ;  /* 0x80000016ff057210 */ /* 0x000fe20007f1e0ff */
[----:B------:R-:W-:Y:S01]  /*0a00*/  IMAD.MOV.U32 R6, RZ, RZ, R12 ;  /* 0x000000ffff067224 */ /* 0x000fe200078e000c */
[----:B------:R-:W-:Y:S01]  /*0a10*/  I2FP.F32.U32 R0, R2 ;  /* 0x0000000200007245 */ /* 0x000fe20000201000 */
[----:B------:R-:W-:Y:S02]  /*0a20*/  IMAD.MOV.U32 R7, RZ, RZ, R20 ;  /* 0x000000ffff077224 */ /* 0x000fe400078e0014 */
[----:B------:R-:W1:Y:S01]  /*0a30*/  LDC R10, c[0x0][0x618] ;  /* 0x00018600ff0a7b82 */ /* 0x000e620000000800 */
[----:B------:R-:W-:-:S02]  /*0a40*/  IMAD.X R9, RZ, RZ, ~R3, P0 ;  /* 0x000000ffff097224 */ /* 0x000fc400000e0e03 */
[----:B------:R-:W-:Y:S01]  /*0a50*/  FMUL R0, R0, UR4 ;  /* 0x0000000400007c20 */ /* 0x000fe20008400000 */
[----:B------:R-:W-:Y:S01]  /*0a60*/  IMAD.WIDE.U32 R6, R5, R16, R6 ;  /* 0x0000001005067225 */ /* 0x000fe200078e0006 */
[----:B------:R-:W-:-:S03]  /*0a70*/  ULDC UR4, c[0x0][0x154] ;  /* 0x0000550000047ab9 */ /* 0x000fc60000000800 */
[----:B------:R-:W-:Y:S01]  /*0a80*/  IMAD R8, R9, R16, RZ ;  /* 0x0000001009087224 */ /* 0x000fe200078e02ff */
[----:B------:R-:W2:Y:S01]  /*0a90*/  LDC R3, c[0x0][0x144] ;  /* 0x00005100ff037b82 */ /* 0x000ea20000000800 */
[----:B------:R-:W3:Y:S01]  /*0aa0*/  F2I.U32.TRUNC.NTZ R0, R0 ;  /* 0x0000000000007305 */ /* 0x000ee2000020f000 */
[----:B------:R-:W-:Y:S02]  /*0ab0*/  IMAD.MOV.U32 R9, RZ, RZ, -0x1 ;  /* 0xffffffffff097424 */ /* 0x000fe400078e00ff */
[----:B------:R-:W-:-:S04]  /*0ac0*/  IMAD R5, R5, R17, R8 ;  /* 0x0000001105057224 */ /* 0x000fc800078e0208 */
[----:B------:R-:W4:Y:S01]  /*0ad0*/  LDC R14, c[0x0][0x608] ;  /* 0x00018200ff0e7b82 */ /* 0x000f220000000800 */
[----:B------:R-:W-:Y:S01]  /*0ae0*/  IMAD.IADD R7, R7, 0x1, R5 ;  /* 0x0000000107077824 */ /* 0x000fe200078e0205 */
[----:B0-----:R-:W-:Y:S02]  /*0af0*/  ISETP.NE.U32.AND P0, PT, R18, RZ, PT ;  /* 0x000000ff1200720c */ /* 0x001fe40003f05070 */
[----:B------:R-:W-:Y:S02]  /*0b00*/  I2FP.F32.U32 R5, R4 ;  /* 0x0000000400057245 */ /* 0x000fe40000201000 */
[----:B------:R-:W-:Y:S02]  /*0b10*/  ISETP.NE.AND.EX P0, PT, R19, RZ, PT, P0 ;  /* 0x000000ff1300720c */ /* 0x000fe40003f05300 */
[----:B------:R-:W0:Y:S01]  /*0b20*/  LDC R8, c[0x0][0x658] ;  /* 0x00019600ff087b82 */ /* 0x000e220000000800 */
[-CC-:B-1----:R-:W-:Y:S01]  /*0b30*/  SHF.R.U64 R12, R6, R10.reuse, R7.reuse ;  /* 0x0000000a060c7219 */ /* 0x182fe20000001207 */
[----:B---3--:R-:W-:Y:S01]  /*0b40*/  IMAD.MOV R6, RZ, RZ, -R0 ;  /* 0x000000ffff067224 */ /* 0x008fe200078e0a00 */
[----:B------:R-:W-:-:S05]  /*0b50*/  SHF.R.U32.HI R7, RZ, R10, R7 ;  /* 0x0000000aff077219 */ /* 0x000fca0000011607 */
[----:B------:R-:W1:Y:S01]  /*0b60*/  LDC R13, c[0x0][0x148] ;  /* 0x00005200ff0d7b82 */ /* 0x000e620000000800 */
[----:B--2---:R-:W-:Y:S02]  /*0b70*/  IMAD R0, R3, R6, R2 ;  /* 0x0000000603007224 */ /* 0x004fe400078e0202 */
[----:B------:R-:W-:-:S04]  /*0b80*/  FMUL R3, R5, UR4 ;  /* 0x0000000405037c20 */ /* 0x000fc80008400000 */
[----:B------:R2:W3:Y:S01]  /*0b90*/  F2I.U32.TRUNC.NTZ R11, R3 ;  /* 0x00000003000b7305 */ /* 0x0004e2000020f000 */
[----:B------:R-:W1:Y:S01]  /*0ba0*/  LDC R17, c[0x0][0x600] ;  /* 0x00018000ff117b82 */ /* 0x000e620000000800 */
[-CC-:B----4-:R-:W-:Y:S02]  /*0bb0*/  SHF.R.U64 R23, R12, R14.reuse, R7.reuse ;  /* 0x0000000e0c177219 */ /* 0x190fe40000001207 */
[----:B------:R-:W-:Y:S01]  /*0bc0*/  SHF.R.U32.HI R5, RZ, R14, R7 ;  /* 0x0000000eff057219 */ /* 0x000fe20000011607 */
[----:B------:R-:W-:-:S04]  /*0bd0*/  IMAD.MOV.U32 R7, RZ, RZ, 0x1 ;  /* 0x00000001ff077424 */ /* 0x000fc800078e00ff */
[----:B------:R-:W4:Y:S01]  /*0be0*/  LDC R16, c[0x0][0x648] ;  /* 0x00019200ff107b82 */ /* 0x000f220000000800 */
[-C--:B0-----:R-:W-:Y:S02]  /*0bf0*/  SHF.L.U32 R2, R9, R8.reuse, RZ ;  /* 0x0000000809027219 */ /* 0x081fe400000006ff */
[-CC-:B------:R-:W-:Y:S02]  /*0c00*/  SHF.R.U64 R14, R23, R8.reuse, R5.reuse ;  /* 0x00000008170e7219 */ /* 0x180fe40000001205 */
[----:B------:R-:W-:Y:S02]  /*0c10*/  SHF.R.U32.HI R15, RZ, R8, R5 ;  /* 0x00000008ff0f7219 */ /* 0x000fe40000011605 */
[----:B------:R-:W-:Y:S01]  /*0c20*/  LOP3.LUT R10, RZ, R2, RZ, 0x33, !PT ;  /* 0x00000002ff0a7212 */ /* 0x000fe200078e33ff */
[----:B------:R-:W0:Y:S01]  /*0c30*/  LDC R21, c[0x0][0x638] ;  /* 0x00018e00ff157b82 */ /* 0x000e220000000800 */
[----:B------:R-:W-:Y:S01]  /*0c40*/  SHF.L.U32 R5, R7, R8, RZ ;  /* 0x0000000807057219 */ /* 0x000fe200000006ff */
[----:B------:R-:W-:-:S02]  /*0c50*/  IMAD.MOV.U32 R2, RZ, RZ, R14 ;  /* 0x000000ffff027224 */ /* 0x000fc400078e000e */
[----:B--2---:R-:W-:-:S04]  /*0c60*/  IMAD.MOV.U32 R3, RZ, RZ, R15 ;  /* 0x000000ffff037224 */ /* 0x004fc800078e000f */
[----:B------:R-:W2:Y:S01]  /*0c70*/  LDC R20, c[0x0][0x610] ;  /* 0x00018400ff147b82 */ /* 0x000ea20000000800 */
[----:B---3--:R-:W-:Y:S05]  /*0c80*/  @!P0 BRA `(.L_x_7) ;  /* 0x0000000000288947 */ /* 0x008fea0003800000 */
[----:B------:R-:W3:Y:S02]  /*0c90*/  LDC R9, c[0x0][0x64c] ;  /* 0x00019300ff097b82 */ /* 0x000ee40000000800 */
[----:B---3--:R-:W-:-:S05]  /*0ca0*/  IADD3 R9, P0, R14, R9, RZ ;  /* 0x000000090e097210 */ /* 0x008fca0007f1e0ff */
        /* <DEDUP_REMOVED lines=8> */
.L_x_7:
[----:B------:R3:W-:Y:S01]  /*0d30*/  STL [R1+0x8c], R22 ;  /* 0x00008c1601007387 */ /* 0x0007e20000100800 */
[----:B----4-:R-:W-:Y:S01]  /*0d40*/  SHF.R.U64 R2, R2, R16, R3 ;  /* 0x0000001002027219 */ /* 0x010fe20000001203 */
[----:B-1----:R-:W-:Y:S01]  /*0d50*/  VIADD R3, R17, 0xffffffff ;  /* 0xffffffff11037836 */ /* 0x002fe20000000000 */
[----:B------:R-:W-:Y:S01]  /*0d60*/  LOP3.LUT R10, R23, R10, RZ, 0xc0, !PT ;  /* 0x0000000a170a7212 */ /* 0x000fe200078ec0ff */
[----:B------:R-:W-:Y:S02]  /*0d70*/  IMAD.MOV R11, RZ, RZ, -R11 ;  /* 0x000000ffff0b7224 */ /* 0x000fe400078e0a0b */
[----:B------:R-:W-:Y:S01]  /*0d80*/  IMAD.MOV R6, RZ, RZ, -R2 ;  /* 0x000000ffff067224 */ /* 0x000fe200078e0a02 */
[----:B------:R-:W-:Y:S01]  /*0d90*/  LOP3.LUT R3, R12, R3, RZ, 0xc0, !PT ;  /* 0x000000030c037212 */ /* 0x000fe200078ec0ff */
[----:B------:R-:W-:Y:S02]  /*0da0*/  IMAD R5, R5, R2, R10 ;  /* 0x0000000205057224 */ /* 0x000fe400078e020a */
[----:B------:R-:W-:-:S02]  /*0db0*/  @P3 IMAD R0, R13, R11, R4 ;  /* 0x0000000b0d003224 */ /* 0x000fc400078e0204 */
[----:B0-----:R-:W-:Y:S02]  /*0dc0*/  IMAD R2, R6, R21, R14 ;  /* 0x0000001506027224 */ /* 0x001fe400078e020e */
[----:B--2---:R-:W-:Y:S02]  /*0dd0*/  IMAD R19, R5, R20, R0 ;  /* 0x0000001405137224 */ /* 0x004fe400078e0200 */
[----:B------:R-:W-:Y:S02]  /*0de0*/  IMAD R2, R2, R17, R3 ;  /* 0x0000001102027224 */ /* 0x000fe400078e0203 */
[----:B------:R-:W-:-:S03]  /*0df0*/  IMAD.MOV.U32 R0, RZ, RZ, 0x1 ;  /* 0x00000001ff007424 */ /* 0x000fc600078e00ff */
[----:B------:R-:W-:Y:S02]  /*0e00*/  SEL R18, R2, R19, !P3 ;  /* 0x0000001302127207 */ /* 0x000fe40005800000 */
[----:B---3--:R-:W-:-:S07]  /*0e10*/  SEL R19, R19, R2, !P3 ;  /* 0x0000000213137207 */ /* 0x008fce0005800000 */
.L_x_5:
[----:B------:R-:W-:-:S08]  /*0e20*/  NOP ;  /* 0x0000000000007918 */ /* 0x000fd00000000000 */
[----:B------:R-:W0:Y:S02]  /*0e30*/  USETMAXREG.TRY_ALLOC.CTAPOOL UP0, 0xe8 ;  /* 0x000000e8000079c8 */ /* 0x000e240008000600 */
[----:B0-----:R-:W-:-:S13]  /*0e40*/  PLOP3.LUT P0, PT, PT, PT, UP0, 0x80, 0x0 ;  /* 0x000000000000781c */ /* 0x001fda0003f0f008 */
[----:B------:R-:W-:Y:S05]  /*0e50*/  @!P0 BRA `(.L_x_5) ;  /* 0xfffffffc00f08947 */ /* 0x000fea000383ffff */
[----:B------:R-:W-:Y:S01]  /*0e60*/  ULDC.64 UR4, c[0x0][0x598] ;  /* 0x0001660000047ab9 */ /* 0x000fe20000000a00 */
[----:B------:R-:W-:Y:S01]  /*0e70*/  ULDC.64 UR36, c[0x0][0x208] ;  /* 0x0000820000247ab9 */ /* 0x000fe20000000a00 */
[----:B------:R-:W-:-:S04]  /*0e80*/  ISETP.NE.U32.AND P0, PT, RZ, UR4, PT ;  /* 0x00000004ff007c0c */ /* 0x000fc8000bf05070 */
[----:B------:R-:W-:-:S13]  /*0e90*/  ISETP.NE.AND.EX P0, PT, RZ, UR5, PT, P0 ;  /* 0x00000005ff007c0c */ /* 0x000fda000bf05300 */
[----:B------:R-:W-:Y:S05]  /*0ea0*/  @!P0 BRA `(.L_x_8) ;  /* 0x00000000001c8947 */ /* 0x000fea0003800000 */
[----:B------:R-:W0:Y:S02]  /*0eb0*/  LDC.64 R2, c[0x0][0x598] ;  /* 0x00016600ff027b82 */ /* 0x000e240000000a00 */
[----:B0-----:R-:W2:Y:S02]  /*0ec0*/  LDG.E.64 R2, desc[UR36][R2.64] ;  /* 0x0000002402027981 */ /* 0x001ea4000c1e1b00 */
[----:B--2---:R-:W-:-:S04]  /*0ed0*/  ISETP.NE.U32.AND P0, PT, R2, RZ, PT ;  /* 0x000000ff0200720c */ /* 0x004fc80003f05070 */
[----:B------:R-:W-:-:S13]  /*0ee0*/  ISETP.NE.AND.EX P0, PT, R3, RZ, PT, P0 ;  /* 0x000000ff0300720c */ /* 0x000fda0003f05300 */
[----:B------:R-:W-:Y:S05]  /*0ef0*/  @!P0 BRA `(.L_x_8) ;  /* 0x0000000000088947 */ /* 0x000fea0003800000 */
[----:B------:R0:W5:Y:S01]  /*0f00*/  LD.E R16, desc[UR36][R2.64] ;  /* 0x0000002402107980 */ /* 0x000162000c101900 */
[----:B------:R-:W-:Y:S05]  /*0f10*/  BRA `(.L_x_9) ;  /* 0x0000000000247947 */ /* 0x000fea0003800000 */
.L_x_8:
[----:B------:R-:W-:Y:S02]  /*0f20*/  ULDC.64 UR4, c[0x0][0x588] ;  /* 0x0001620000047ab9 */ /* 0x000fe40000000a00 */
[----:B------:R-:W-:-:S04]  /*0f30*/  ISETP.NE.U32.AND P0, PT, RZ, UR4, PT ;  /* 0x00000004ff007c0c */ /* 0x000fc8000bf05070 */
[----:B------:R-:W-:-:S13]  /*0f40*/  ISETP.NE.AND.EX P0, PT, RZ, UR5, PT, P0 ;  /* 0x00000005ff007c0c */ /* 0x000fda000bf05300 */
[----:B------:R-:W-:Y:S05]  /*0f50*/  @!P0 BRA `(.L_x_10) ;  /* 0x00000000000c8947 */ /* 0x000fea0003800000 */
[----:B------:R-:W0:Y:S02]  /*0f60*/  LDC.64 R16, c[0x0][0x588] ;  /* 0x00016200ff107b82 */ /* 0x000e240000000a00 */
[----:B0-----:R1:W5:Y:S01]  /*0f70*/  LDG.E R16, desc[UR36][R16.64] ;  /* 0x0000002410107981 */ /* 0x001362000c1e1900 */
[----:B------:R-:W-:Y:S05]  /*0f80*/  BRA `(.L_x_9) ;  /* 0x0000000000087947 */ /* 0x000fea0003800000 */
.L_x_10:
[----:B------:R-:W-:Y:S02]  /*0f90*/  ULDC UR4, c[0x0][0x580] ;  /* 0x0001600000047ab9 */ /* 0x000fe40000000800 */
[----:B------:R-:W-:-:S07]  /*0fa0*/  IMAD.U32 R16, RZ, RZ, UR4 ;  /* 0x00000004ff107e24 */ /* 0x000fce000f8e00ff */
.L_x_9:
[----:B------:R-:W-:Y:S02]  /*0fb0*/  ULDC.64 UR4, c[0x0][0x5a0] ;  /* 0x0001680000047ab9 */ /* 0x000fe40000000a00 */
[----:B------:R-:W-:-:S04]  /*0fc0*/  ISETP.NE.U32.AND P0, PT, RZ, UR4, PT ;  /* 0x00000004ff007c0c */ /* 0x000fc8000bf05070 */
[----:B------:R-:W-:-:S13]  /*0fd0*/  ISETP.NE.AND.EX P0, PT, RZ, UR5, PT, P0 ;  /* 0x00000005ff007c0c */ /* 0x000fda000bf05300 */
[----:B------:R-:W-:Y:S05]  /*0fe0*/  @!P0 BRA `(.L_x_11) ;  /* 0x00000000001c8947 */ /* 0x000fea0003800000 */
[----:B0-----:R-:W0:Y:S02]  /*0ff0*/  LDC.64 R2, c[0x0][0x5a0] ;  /* 0x00016800ff027b82 */ /* 0x001e240000000a00 */
[----:B0-----:R-:W2:Y:S02]  /*1000*/  LDG.E.64 R2, desc[UR36][R2.64] ;  /* 0x0000002402027981 */ /* 0x001ea4000c1e1b00 */
[----:B--2---:R-:W-:-:S04]  /*1010*/  ISETP.NE.U32.AND P0, PT, R2, RZ, PT ;  /* 0x000000ff0200720c */ /* 0x004fc80003f05070 */
[----:B------:R-:W-:-:S13]  /*1020*/  ISETP.NE.AND.EX P0, PT, R3, RZ, PT, P0 ;  /* 0x000000ff0300720c */ /* 0x000fda0003f05300 */
[----:B------:R-:W-:Y:S05]  /*1030*/  @!P0 BRA `(.L_x_11) ;  /* 0x0000000000088947 */ /* 0x000fea0003800000 */
[----:B-1----:R0:W5:Y:S01]  /*1040*/  LD.E R17, desc[UR36][R2.64] ;  /* 0x0000002402117980 */ /* 0x002162000c101900 */
[----:B------:R-:W-:Y:S05]  /*1050*/  BRA `(.L_x_12) ;  /* 0x0000000000247947 */ /* 0x000fea0003800000 */
.L_x_11:
[----:B------:R-:W-:Y:S02]  /*1060*/  ULDC.64 UR4, c[0x0][0x590] ;  /* 0x0001640000047ab9 */ /* 0x000fe40000000a00 */
[----:B------:R-:W-:-:S04]  /*1070*/  ISETP.NE.U32.AND P0, PT, RZ, UR4, PT ;  /* 0x00000004ff007c0c */ /* 0x000fc8000bf05070 */
[----:B------:R-:W-:-:S13]  /*1080*/  ISETP.NE.AND.EX P0, PT, RZ, UR5, PT, P0 ;  /* 0x00000005ff007c0c */ /* 0x000fda000bf05300 */
[----:B------:R-:W-:Y:S05]  /*1090*/  @!P0 BRA `(.L_x_13) ;  /* 0x00000000000c8947 */ /* 0x000fea0003800000 */
[----:B0-----:R-:W1:Y:S02]  /*10a0*/  LDC.64 R2, c[0x0][0x590] ;  /* 0x00016400ff027b82 */ /* 0x001e640000000a00 */
[----:B-1----:R1:W5:Y:S01]  /*10b0*/  LDG.E R17, desc[UR36][R2.64] ;  /* 0x0000002402117981 */ /* 0x002362000c1e1900 */
[----:B------:R-:W-:Y:S05]  /*10c0*/  BRA `(.L_x_12) ;  /* 0x0000000000087947 */ /* 0x000fea0003800000 */
.L_x_13:
[----:B------:R-:W-:Y:S02]  /*10d0*/  ULDC UR4, c[0x0][0x584] ;  /* 0x0001610000047ab9 */ /* 0x000fe40000000800 */
[----:B-1----:R-:W-:-:S07]  /*10e0*/  IMAD.U32 R17, RZ, RZ, UR4 ;  /* 0x00000004ff117e24 */ /* 0x002fce000f8e00ff */
.L_x_12:
[----:B------:R-:W-:-:S13]  /*10f0*/  LOP3.LUT P0, RZ, R0, 0xff, RZ, 0xc0, !PT ;  /* 0x000000ff00ff7812 */ /* 0x000fda000780c0ff */
[----:B------:R-:W-:Y:S05]  /*1100*/  @!P0 EXIT ;  /* 0x000000000000894d */ /* 0x000fea0003800000 */
[----:B------:R-:W-:Y:S01]  /*1110*/  ULDC UR4, c[0x0][0x28c] ;  /* 0x0000a30000047ab9 */ /* 0x000fe20000000800 */
[----:B------:R-:W-:Y:S01]  /*1120*/  UMOV UR38, URZ ;  /* 0x0000003f00267c82 */ /* 0x000fe20008000000 */
[----:B------:R-:W-:Y:S01]  /*1130*/  UIADD3 UR4, UR4, 0x1f, URZ ;  /* 0x0000001f04047890 */ /* 0x000fe2000fffe03f */
[----:B------:R-:W-:-:S03]  /*1140*/  UMOV UR39, URZ ;  /* 0x0000003f00277c82 */ /* 0x000fc60008000000 */
[----:B------:R-:W-:-:S04]  /*1150*/  USHF.R.S32.HI UR5, URZ, 0x1f, UR4 ;  /* 0x0000001f3f057899 */ /* 0x000fc80008011404 */
[----:B------:R-:W-:-:S04]  /*1160*/  ULEA.HI UR5, UR5, UR4, URZ, 0x5 ;  /* 0x0000000405057291 */ /* 0x000fc8000f8f283f */
[----:B------:R-:W-:-:S12]  /*1170*/  USHF.R.S32.HI UR40, URZ, 0x5, UR5 ;  /* 0x000000053f287899 */ /* 0x000fd80008011405 */
.L_x_483:
[----:B------:R-:W2:Y:S01]  /*1180*/  S2R R0, SR_TID.X ;  /* 0x0000000000007919 */ /* 0x000ea20000002100 */
[----:B---3--:R-:W3:Y:S01]  /*1190*/  S2UR UR7, SR_CgaCtaId ;  /* 0x00000000000779c3 */ /* 0x008ee20000008800 */
[----:B------:R-:W-:Y:S02]  /*11a0*/  UMOV UR6, 0x400 ;  /* 0x0000040000067882 */ /* 0x000fe40000000000 */
[----:B---3--:R-:W-:Y:S01]  /*11b0*/  ULEA UR6, UR7, UR6, 0x18 ;  /* 0x0000000607067291 */ /* 0x008fe2000f8ec03f */
[----:B--2---:R-:W-:-:S04]  /*11c0*/  LOP3.LUT R0, R0, 0x80, RZ, 0xc0, !PT ;  /* 0x0000008000007812 */ /* 0x004fc800078ec0ff */
[----:B------:R-:W-:-:S06]  /*11d0*/  SHF.R.U32.HI R0, RZ, 0x7, R0 ;  /* 0x00000007ff007819 */ /* 0x000fcc0000011600 */
[----:B------:R-:W2:Y:S02]  /*11e0*/  SHFL.IDX PT, R0, R0, RZ, 0x1f ;  /* 0x00001fff00007589 */ /* 0x000ea400000e0000 */
[----:B--2---:R-:W-:-:S13]  /*11f0*/  R2UR UR4, R0 ;  /* 0x00000000000472ca */ /* 0x004fda00000e0000 */
[----:B------:R-:W-:-:S04]  /*1200*/  ULEA.HI UR5, UR4, UR4, URZ, 0x1 ;  /* 0x0000000404057291 */ /* 0x000fc8000f8f083f */
[----:B------:R-:W-:-:S04]  /*1210*/  ULOP3.LUT UR5, UR5, 0x1ffffe, URZ, 0xc0, !UPT ;  /* 0x001ffffe05057892 */ /* 0x000fc8000f8ec03f */
[----:B------:R-:W-:-:S03]  /*1220*/  UIADD3 UR5, UR4, -UR5, URZ ;  /* 0x8000000504057290 */ /* 0x000fc6000fffe03f */
[----:B------:R-:W-:Y:S01]  /*1230*/  ULDC UR4, c[0x0][0x28c] ;  /* 0x0000a30000047ab9 */ /* 0x000fe20000000800 */
[----:B------:R-:W-:Y:S01]  /*1240*/  ULEA UR5, UR5, UR6, 0xb ;  /* 0x0000000605057291 */ /* 0x000fe2000f8e583f */
[----:B------:R-:W-:-:S03]  /*1250*/  ISETP.LT.AND P0, PT, RZ, UR4, PT ;  /* 0x00000004ff007c0c */ /* 0x000fc6000bf01270 */
[----:B------:R-:W-:-:S04]  /*1260*/  UIADD3 UR5, UR5, 0x200, URZ ;  /* 0x0000020005057890 */ /* 0x000fc8000fffe03f */
[----:B------:R-:W-:-:S04]  /*1270*/  USHF.R.U32.HI UR5, URZ, 0x4, UR5 ;  /* 0x000000043f057899 */ /* 0x000fc80008011605 */
[----:B------:R-:W-:-:S04]  /*1280*/  ULOP3.LUT UR5, UR5, 0x3fff, URZ, 0xc0, !UPT ;  /* 0x00003fff05057892 */ /* 0x000fc8000f8ec03f */
[----:B------:R-:W-:Y:S01]  /*1290*/  ULOP3.LUT UR41, UR5, 0x10000, URZ, 0xfc, !UPT ;  /* 0x0001000005297892 */ /* 0x000fe2000f8efc3f */
[----:B01--45:R-:W-:Y:S11]  /*12a0*/  @P0 BRA `(.L_x_14) ;  /* 0x0000000000400947 */ /* 0x033ff60003800000 */
[----:B------:R-:W-:Y:S01]  /*12b0*/  MOV R0, 0x0 ;  /* 0x0000000000007802 */ /* 0x000fe20000000f00 */
[----:B------:R-:W-:Y:S01]  /*12c0*/  ULDC.64 UR4, c[0x4][0x68] ;  /* 0x01001a0000047ab9 */ /* 0x000fe20000000a00 */
[----:B------:R-:W-:Y:S01]  /*12d0*/  ULDC.64 UR6, c[0x4][0x8] ;  /* 0x0100020000067ab9 */ /* 0x000fe20000000a00 */
[----:B------:R-:W-:Y:S01]  /*12e0*/  IMAD.U32 R4, RZ, RZ, UR4 ;  /* 0x00000004ff047e24 */ /* 0x000fe2000f8e00ff */
[----:B------:R2:W3:Y:S01]  /*12f0*/  LDC.64 R14, c[0x4][R0] ;  /* 0x01000000000e7b82 */ /* 0x0004e20000000a00 */
[----:B------:R-:W-:Y:S01]  /*1300*/  IMAD.U32 R5, RZ, RZ, UR5 ;  /* 0x00000005ff057e24 */ /* 0x000fe2000f8e00ff */
[----:B------:R-:W-:Y:S01]  /*1310*/  ULDC.64 UR4, c[0x4][0x70] ;  /* 0x01001c0000047ab9 */ /* 0x000fe20000000a00 */
[----:B------:R-:W-:Y:S02]  /*1320*/  IMAD.U32 R10, RZ, RZ, UR6 ;  /* 0x00000006ff0a7e24 */ /* 0x000fe4000f8e00ff */
[----:B------:R-:W-:Y:S02]  /*1330*/  IMAD.U32 R6, RZ, RZ, UR4 ;  /* 0x00000004ff067e24 */ /* 0x000fe4000f8e00ff */
[----:B------:R-:W-:-:S02]  /*1340*/  IMAD.U32 R7, RZ, RZ, UR5 ;  /* 0x00000005ff077e24 */ /* 0x000fc4000f8e00ff */
[----:B------:R-:W-:Y:S02]  /*1350*/  IMAD.U32 R11, RZ, RZ, UR7 ;  /* 0x00000007ff0b7e24 */ /* 0x000fe4000f8e00ff */
[----:B------:R-:W-:Y:S02]  /*1360*/  IMAD.MOV.U32 R8, RZ, RZ, 0x1e1 ;  /* 0x000001e1ff087424 */ /* 0x000fe400078e00ff */
[----:B------:R-:W-:Y:S02]  /*1370*/  IMAD.MOV.U32 R12, RZ, RZ, 0x1 ;  /* 0x00000001ff0c7424 */ /* 0x000fe400078e00ff */
[----:B--2---:R-:W-:-:S07]  /*1380*/  IMAD.MOV.U32 R13, RZ, RZ, RZ ;  /* 0x000000ffff0d7224 */ /* 0x004fce00078e00ff */
[----:B------:R-:W-:-:S07]  /*1390*/  LEPC R20, `(.L_x_14) ;  /* 0x000000001014794e */ /* 0x000fce0000000000 */
[----:B01-3-5:R-:W-:Y:S05]  /*13a0*/  CALL.ABS.NOINC R14 ;  /* 0x000000000e007343 */ /* 0x02bfea0003c00000 */
.L_x_14:
[----:B------:R-:W2:Y:S02]  /*13b0*/  LDL R20, [R1+0x80] ;  /* 0x0000800001147983 */ /* 0x000ea40000100800 */
[----:B--2---:R-:W-:-:S04]  /*13c0*/  LOP3.LUT R0, R20, 0x1, RZ, 0xfc, !PT ;  /* 0x0000000114007812 */ /* 0x004fc800078efcff */
[----:B------:R-:W-:-:S13]  /*13d0*/  ISETP.NE.AND P0, PT, R0, 0x3, PT ;  /* 0x000000030000780c */ /* 0x000fda0003f05270 */
[----:B------:R-:W-:Y:S05]  /*13e0*/  @!P0 BRA `(.L_x_15) ;  /* 0x0000000000048947 */ /* 0x000fea0003800000 */
[----:B------:R-:W-:Y:S01]  /*13f0*/  BPT.TRAP 0x1 ;  /* 0x000000040000795c */ /* 0x000fe20000300000 */
.L_x_15:
[----:B------:R-:W2:Y:S01]  /*1400*/  S2UR UR5, SR_CgaCtaId ;  /* 0x00000000000579c3 */ /* 0x000ea20000008800 */
[----:B------:R-:W-:Y:S01]  /*1410*/  UMOV UR4, 0x400 ;  /* 0x0000040000047882 */ /* 0x000fe20000000000 */
[----:B------:R-:W-:Y:S02]  /*1420*/  IMAD.U32 R0, RZ, RZ, UR38 ;  /* 0x00000026ff007e24 */ /* 0x000fe4000f8e00ff */
[----:B------:R-:W-:-:S03]  /*1430*/  IMAD.U32 R4, RZ, RZ, UR39 ;  /* 0x00000027ff047e24 */ /* 0x000fc6000f8e00ff */
[----:B------:R-:W-:Y:S01]  /*1440*/  SHF.L.U32 R0, R0, 0x1f, RZ ;  /* 0x0000001f00007819 */ /* 0x000fe200000006ff */
[----:B--2---:R-:W-:-:S06]  /*1450*/  ULEA UR4, UR5, UR4, 0x18 ;  /* 0x0000000405047291 */ /* 0x004fcc000f8ec03f */
[----:B01----:R-:W-:-:S04]  /*1460*/  IMAD.U32 R3, RZ, RZ, UR4 ;  /* 0x00000004ff037e24 */ /* 0x003fc8000f8e00ff */
[----:B------:R-:W-:-:S04]  /*1470*/  IMAD R5, R4, 0x8, R3 ;  /* 0x0000000804057824 */ /* 0x000fc800078e0203 */
[----:B------:R0:W1:Y:S01]  /*1480*/  SYNCS.PHASECHK.TRANS64.TRYWAIT P1, [R5+URZ], R0 ;  /* 0x00000000050075a7 */ /* 0x000062000802017f */
[----:B------:R-:W-:Y:S05]  /*1490*/  @!P0 BRA `(.L_x_16) ;  /* 0x0000000000048947 */ /* 0x000fea0003800000 */
[----:B------:R-:W-:Y:S01]  /*14a0*/  BPT.TRAP 0x1 ;  /* 0x000000040000795c */ /* 0x000fe20000300000 */
.L_x_16:
[----:B-1----:R-:W-:Y:S05]  /*14b0*/  @P1 BRA `(.L_x_17) ;  /* 0x0000000000081947 */ /* 0x002fea0003800000 */
[----:B------:R-:W1:Y:S02]  /*14c0*/  SYNCS.PHASECHK.TRANS64.TRYWAIT P1, [R5+URZ], R0 ;  /* 0x00000000050075a7 */ /* 0x000e64000802017f */
[----:B-1----:R-:W-:Y:S05]  /*14d0*/  @!P1 BRA `(.L_x_18) ;  /* 0x000000ec00149947 */ /* 0x002fea0003800000 */
.L_x_17:
[----:B------:R-:W-:-:S04]  /*14e0*/  UISETP.LT.AND UP0, UPT, UR40, 0x1, UPT ;  /* 0x000000012800788c */ /* 0x000fc8000bf01270 */
[----:B------:R-:W-:-:S06]  /*14f0*/  USEL UR4, UR40, 0x1, UP0 ;  /* 0x0000000128047887 */ /* 0x000fcc0008000000 */
[----:B01----:R-:W-:Y:S01]  /*1500*/  IMAD.U32 R5, RZ, RZ, UR4 ;  /* 0x00000004ff057e24 */ /* 0x003fe2000f8e00ff */
[----:B------:R-:W-:Y:S05]  /*1510*/  WARPSYNC.ALL ;  /* 0x0000000000007948 */ /* 0x000fea0003800000 */
[----:B------:R-:W-:-:S04]  /*1520*/  IADD3 R5, -R5, UR40, RZ ;  /* 0x0000002805057c10 */ /* 0x000fc8000fffe1ff */
[----:B------:R-:W-:Y:S02]  /*1530*/  ISETP.GE.AND P1, PT, R5, 0x1, PT ;  /* 0x000000010500780c */ /* 0x000fe40003f26270 */
[----:B------:R-:W-:Y:S01]  /*1540*/  R2UR UR4, R3 ;  /* 0x00000000030472ca */ /* 0x000fe200000e0000 */
[----:B------:R-:W-:Y:S01]  /*1550*/  UIMAD UR12, UR39, 0x180, UR41 ;  /* 0x00000180270c78a4 */ /* 0x000fe2000f8e0229 */
[----:B------:R-:W-:Y:S01]  /*1560*/  WARPGROUP.ARRIVE ;  /* 0x00000000000079c5 */ /* 0x000fe20000000000 */
[----:B------:R-:W-:Y:S01]  /*1570*/  UMOV UR13, 0xc0000010 ;  /* 0xc0000010000d7882 */ /* 0x000fe20000000000 */
[----:B------:R-:W-:Y:S01]  /*1580*/  UMOV UR15, 0xc0000010 ;  /* 0xc0000010000f7882 */ /* 0x000fe20000000000 */
[----:B------:R-:W-:Y:S01]  /*1590*/  UMOV UR9, UR13 ;  /* 0x0000000d00097c82 */ /* 0x000fe20008000000 */
[----:B------:R-:W-:Y:S01]  /*15a0*/  UMOV UR11, 0xc0000010 ;  /* 0xc0000010000b7882 */ /* 0x000fe20000000000 */
[----:B------:R-:W-:Y:S01]  /*15b0*/  UMOV UR17, UR13 ;  /* 0x0000000d00117c82 */ /* 0x000fe20008000000 */
[----:B------:R-:W-:Y:S01]  /*15c0*/  UMOV UR8, UR12 ;  /* 0x0000000c00087c82 */ /* 0x000fe20008000000 */
[----:B------:R-:W-:Y:S01]  /*15d0*/  UMOV UR16, UR12 ;  /* 0x0000000c00107c82 */ /* 0x000fe20008000000 */
[----:B------:R-:W-:Y:S01]  /*15e0*/  UMOV UR19, 0xc0000010 ;  /* 0xc000001000137882 */ /* 0x000fe20000000000 */
[----:B------:R-:W-:Y:S01]  /*15f0*/  UMOV UR20, UR12 ;  /* 0x0000000c00147c82 */ /* 0x000fe20008000000 */
[----:B------:R-:W-:Y:S01]  /*1600*/  UMOV UR21, UR13 ;  /* 0x0000000d00157c82 */ /* 0x000fe20008000000 */
[----:B------:R-:W-:Y:S01]  /*1610*/  UIADD3 UR4, UR4, 0x19a00, URZ ;  /* 0x00019a0004047890 */ /* 0x000fe2000fffe03f */
[----:B------:R-:W-:Y:S01]  /*1620*/  UMOV UR23, 0xc0000010 ;  /* 0xc000001000177882 */ /* 0x000fe20000000000 */
[----:B------:R-:W-:-:S02]  /*1630*/  UMOV UR24, UR12 ;  /* 0x0000000c00187c82 */ /* 0x000fc40008000000 */
[----:B------:R-:W-:Y:S01]  /*1640*/  USHF.R.U32.HI UR4, URZ, 0x4, UR4 ;  /* 0x000000043f047899 */ /* 0x000fe20008011604 */
[----:B------:R-:W-:Y:S01]  /*1650*/  UMOV UR25, UR13 ;  /* 0x0000000d00197c82 */ /* 0x000fe20008000000 */
[----:B------:R-:W-:Y:S02]  /*1660*/  UMOV UR27, 0xc0000010 ;  /* 0xc0000010001b7882 */ /* 0x000fe40000000000 */
[----:B------:R-:W-:Y:S01]  /*1670*/  ULOP3.LUT UR4, UR4, 0x3fff, URZ, 0xc0, !UPT ;  /* 0x00003fff04047892 */ /* 0x000fe2000f8ec03f */
[----:B------:R-:W-:Y:S01]  /*1680*/  UMOV UR28, UR12 ;  /* 0x0000000c001c7c82 */ /* 0x000fe20008000000 */
[----:B------:R-:W-:Y:S02]  /*1690*/  UMOV UR29, UR13 ;  /* 0x0000000d001d7c82 */ /* 0x000fe40008000000 */
[----:B------:R-:W-:Y:S01]  /*16a0*/  ULOP3.LUT UR4, UR4, 0x10000, URZ, 0xfc, !UPT ;  /* 0x0001000004047892 */ /* 0x000fe2000f8efc3f */
[----:B------:R-:W-:Y:S01]  /*16b0*/  UMOV UR31, 0xc0000010 ;  /* 0xc0000010001f7882 */ /* 0x000fe20000000000 */
[----:B------:R-:W-:-:S02]  /*16c0*/  UMOV UR32, UR12 ;  /* 0x0000000c00207c82 */ /* 0x000fc40008000000 */
[----:B------:R-:W-:Y:S01]  /*16d0*/  UIMAD UR14, UR39, 0x1c0, UR4 ;  /* 0x000001c0270e78a4 */ /* 0x000fe2000f8e0204 */
[----:B------:R-:W-:Y:S01]  /*16e0*/  UMOV UR33, UR13 ;  /* 0x0000000d00217c82 */ /* 0x000fe20008000000 */
[----:B------:R-:W-:Y:S02]  /*16f0*/  UMOV UR35, 0xc0000010 ;  /* 0xc000001000237882 */ /* 0x000fe40000000000 */
[----:B------:R-:W-:Y:S02]  /*1700*/  UIADD3 UR10, UR14, 0x40, URZ ;  /* 0x000000400e0a7890 */ /* 0x000fe4000fffe03f */
[----:B------:R-:W-:Y:S02]  /*1710*/  UIADD3 UR18, UR14, 0x80, URZ ;  /* 0x000000800e127890 */ /* 0x000fe4000fffe03f */
[----:B------:R-:W-:Y:S02]  /*1720*/  UIADD3 UR22, UR14, 0xc0, URZ ;  /* 0x000000c00e167890 */ /* 0x000fe4000fffe03f */
[----:B------:R-:W-:Y:S01]  /*1730*/  IGMMA.64x32x32.S8.S8 R24, gdesc[UR12], RZ, !UPT, gsb0 ;  /* 0x012000000c1879f1 */ /* 0x000fe2000c0410ff */
[----:B------:R-:W-:-:S02]  /*1740*/  UIADD3 UR26, UR14, 0x100, URZ ;  /* 0x000001000e1a7890 */ /* 0x000fc4000fffe03f */
[----:B------:R-:W-:Y:S02]  /*1750*/  UIADD3 UR30, UR14, 0x140, URZ ;  /* 0x000001400e1e7890 */ /* 0x000fe4000fffe03f */
[----:B------:R-:W-:Y:S02]  /*1760*/  UIADD3 UR34, UR14, 0x180, URZ ;  /* 0x000001800e227890 */ /* 0x000fe4000fffe03f */
[----:B------:R-:W-:Y:S01]  /*1770*/  UIADD3 UR5, UR12, 0x100, URZ ;  /* 0x000001000c057890 */ /* 0x000fe2000fffe03f */
[----:B------:R-:W-:Y:S02]  /*1780*/  WARPGROUP.DEPBAR.LE gsb0, 0x0 ;  /* 0x00008000000079c5 */ /* 0x000fe40000010000 */
[----:B------:R-:W-:Y:S01]  /*1790*/  WARPGROUP.ARRIVE ;  /* 0x00000000000079c5 */ /* 0x000fe20000000000 */
[----:B------:R-:W-:Y:S04]  /*17a0*/  STL.64 [R1+0x40], R24 ;  /* 0x0000401801007387 */ /* 0x000fe80000100a00 */
[----:B------:R-:W-:Y:S01]  /*17b0*/  STL.64 [R1+0x48], R26 ;  /* 0x0000481a01007387 */ /* 0x000fe20000100a00 */
[----:B------:R-:W-:Y:S03]  /*17c0*/  IGMMA.64x32x32.S8.S8 R200, gdesc[UR8], RZ, !UPT, gsb0 ;  /* 0x0120000008c879f1 */ /* 0x000fe6000c0410ff */
[----:B------:R-:W-:Y:S04]  /*17d0*/  STL.64 [R1+0x50], R28 ;  /* 0x0000501c01007387 */ /* 0x000fe80000100a00 */
[----:B------:R-:W-:Y:S04]  /*17e0*/  STL.64 [R1+0x58], R30 ;  /* 0x0000581e01007387 */ /* 0x000fe80000100a00 */
[----:B------:R-:W-:Y:S04]  /*17f0*/  STL.64 [R1+0x60], R32 ;  /* 0x0000602001007387 */ /* 0x000fe80000100a00 */
[----:B------:R-:W-:Y:S04]  /*1800*/  STL.64 [R1+0x68], R34 ;  /* 0x0000682201007387 */ /* 0x000fe80000100a00 */
[----:B------:R-:W-:Y:S04]  /*1810*/  STL.64 [R1+0x70], R36 ;  /* 0x0000702401007387 */ /* 0x000fe80000100a00 */
[----:B------:R0:W-:Y:S01]  /*1820*/  STL.64 [R1+0x78], R38 ;  /* 0x0000782601007387 */ /* 0x0001e20000100a00 */
[----:B------:R-:W-:-:S02]  /*1830*/  WARPGROUP.DEPBAR.LE gsb0, 0x0 ;  /* 0x00008000000079c5 */ /* 0x000fc40000010000 */
[----:B------:R-:W-:Y:S01]  /*1840*/  WARPGROUP.ARRIVE ;  /* 0x00000000000079c5 */ /* 0x000fe20000000000 */
[----:B------:R-:W-:Y:S04]  /*1850*/  STL.64 [R1+0x98], R214 ;  /* 0x000098d601007387 */ /* 0x000fe80000100a00 */
[----:B------:R1:W-:Y:S01]  /*1860*/  STL.64 [R1+0x90], R212 ;  /* 0x000090d401007387 */ /* 0x0003e20000100a00 */
[----:B------:R-:W-:Y:S03]  /*1870*/  IGMMA.64x32x32.S8.S8 R168, gdesc[UR16], RZ, !UPT, gsb0 ;  /* 0x0120000010a879f1 */ /* 0x000fe6000c0410ff */
[----:B------:R-:W-:Y:S02]  /*1880*/  WARPGROUP.DEPBAR.LE gsb0, 0x0 ;  /* 0x00008000000079c5 */ /* 0x000fe40000010000 */
[----:B------:R-:W-:-:S06]  /*1890*/  WARPGROUP.ARRIVE ;  /* 0x00000000000079c5 */ /* 0x000fcc0000000000 */
        /* <DEDUP_REMOVED lines=9> */
[----:B------:R-:W-:Y:S01]  /*1930*/  IGMMA.64x32x32.S8.S8 R40, gdesc[UR32], RZ, !UPT, gsb0 ;  /* 0x01200000202879f1 */ /* 0x000fe2000c0410ff */
[----:B------:R-:W-:Y:S01]  /*1940*/  UMOV UR32, UR5 ;  /* 0x0000000500207c82 */ /* 0x000fe20008000000 */
[----:B------:R-:W-:Y:S01]  /*1950*/  UMOV UR33, 0xc0000010 ;  /* 0xc000001000217882 */ /* 0x000fe20000000000 */
[----:B------:R-:W-:Y:S01]  /*1960*/  UMOV UR28, UR32 ;  /* 0x00000020001c7c82 */ /* 0x000fe20008000000 */
        /* <DEDUP_REMOVED lines=11> */
[----:B------:R-:W-:-:S02]  /*1a20*/  WARPGROUP.DEPBAR.LE gsb0, 0x0 ;  /* 0x00008000000079c5 */ /* 0x000fc40000010000 */
[----:B0-----:R-:W-:-:S06]  /*1a30*/  WARPGROUP.ARRIVE ;  /* 0x00000000000079c5 */ /* 0x001fcc0000000000 */
        /* <DEDUP_REMOVED lines=17> */
[----:B-1----:R-:W-:-:S06]  /*1b50*/  WARPGROUP.ARRIVE ;  /* 0x00000000000079c5 */ /* 0x002fcc0000000000 */
[----:B------:R-:W-:Y:S03]  /*1b60*/  IGMMA.64x32x32.S8.S8 R212, gdesc[UR12], RZ, !UPT, gsb0 ;  /* 0x012000000cd479f1 */ /* 0x000fe6000c0410ff */
[----:B------:R-:W-:Y:S02]  /*1b70*/  WARPGROUP.DEPBAR.LE gsb0, 0x0 ;  /* 0x00008000000079c5 */ /* 0x000fe40000010000 */
[----:B------:R-:W-:Y:S04]  /*1b80*/  STL.64 [R1], R212 ;  /* 0x000000d401007387 */ /* 0x000fe80000100a00 */
[----:B------:R0:W-:Y:S04]  /*1b90*/  STL.64 [R1+0x8], R214 ;  /* 0x000008d601007387 */ /* 0x0001e80000100a00 */
[----:B------:R1:W-:Y:S04]  /*1ba0*/  STL.64 [R1+0x10], R216 ;  /* 0x000010d801007387 */ /* 0x0003e80000100a00 */
[----:B------:R1:W-:Y:S04]  /*1bb0*/  STL.64 [R1+0x18], R218 ;  /* 0x000018da01007387 */ /* 0x0003e80000100a00 */
[----:B------:R1:W-:Y:S04]  /*1bc0*/  STL.64 [R1+0x20], R220 ;  /* 0x000020dc01007387 */ /* 0x0003e80000100a00 */
[----:B------:R1:W-:Y:S04]  /*1bd0*/  STL.64 [R1+0x28], R222 ;  /* 0x000028de01007387 */ /* 0x0003e80000100a00 */
[----:B------:R1:W-:Y:S04]  /*1be0*/  STL.64 [R1+0x30], R224 ;  /* 0x000030e001007387 */ /* 0x0003e80000100a00 */
[----:B------:R1:W-:Y:S04]  /*1bf0*/  STL.64 [R1+0x38], R226 ;  /* 0x000038e201007387 */ /* 0x0003e80000100a00 */
[----:B0-----:R1:W5:Y:S04]  /*1c00*/  LDL.LU.64 R214, [R1+0x98] ;  /* 0x0000980001d67983 */ /* 0x0013680000300a00 */
[----:B------:R1:W5:Y:S01]  /*1c10*/  LDL.LU.64 R212, [R1+0x90] ;  /* 0x0000900001d47983 */ /* 0x0003620000300a00 */
[----:B------:R-:W-:Y:S05]  /*1c20*/  @!P1 BRA `(.L_x_19) ;  /* 0x0000000800d09947 */ /* 0x000fea0003800000 */
[----:B------:R-:W-:Y:S02]  /*1c30*/  UIADD3 UR5, UR39, 0x1, URZ ;  /* 0x0000000127057890 */ /* 0x000fe4000fffe03f */
[----:B------:R-:W-:Y:S02]  /*1c40*/  IMAD.U32 R0, RZ, RZ, UR39 ;  /* 0x00000027ff007e24 */ /* 0x000fe4000f8e00ff */
[----:B------:R-:W-:-:S04]  /*1c50*/  UISETP.NE.AND UP0, UPT, UR5, 0x11, UPT ;  /* 0x000000110500788c */ /* 0x000fc8000bf05270 */
[----:B------:R-:W-:Y:S02]  /*1c60*/  USEL UR6, URZ, 0x1, UP0 ;  /* 0x000000013f067887 */ /* 0x000fe40008000000 */
[----:B------:R-:W-:Y:S02]  /*1c70*/  USEL UR5, UR5, URZ, UP0 ;  /* 0x0000003f05057287 */ /* 0x000fe40008000000 */
[----:B------:R-:W-:-:S06]  /*1c80*/  ULOP3.LUT UR6, UR38, UR6, URZ, 0x3c, !UPT ;  /* 0x0000000626067292 */ /* 0x000fcc000f8e3c3f */
[----:B------:R-:W-:-:S07]  /*1c90*/  IMAD.U32 R4, RZ, RZ, UR6 ;  /* 0x00000006ff047e24 */ /* 0x000fce000f8e00ff */
.L_x_26:
[----:B---3--:R-:W-:Y:S05]  /*1ca0*/  @!P0 BRA `(.L_x_20) ;  /* 0x0000000000048947 */ /* 0x008fea0003800000 */
[----:B------:R-:W-:Y:S01]  /*1cb0*/  BPT.TRAP 0x1 ;  /* 0x000000040000795c */ /* 0x000fe20000300000 */
.L_x_20:
[----:B------:R-:W0:Y:S01]  /*1cc0*/  S2UR UR7, SR_CgaCtaId ;  /* 0x00000000000779c3 */ /* 0x000e220000008800 */
[----:B------:R-:W-:Y:S01]  /*1cd0*/  UMOV UR6, 0x400 ;  /* 0x0000040000067882 */ /* 0x000fe20000000000 */
[----:B------:R-:W-:Y:S01]  /*1ce0*/  IMAD.U32 R6, RZ, RZ, UR5 ;  /* 0x00000005ff067e24 */ /* 0x000fe2000f8e00ff */
[----:B------:R-:W-:Y:S01]  /*1cf0*/  SHF.L.U32 R7, R4, 0x1f, RZ ;  /* 0x0000001f04077819 */ /* 0x000fe200000006ff */
[----:B0-----:R-:W-:-:S06]  /*1d00*/  ULEA UR6, UR7, UR6, 0x18 ;  /* 0x0000000607067291 */ /* 0x001fcc000f8ec03f */
[----:B------:R-:W-:-:S04]  /*1d10*/  IMAD.U32 R3, RZ, RZ, UR6 ;  /* 0x00000006ff037e24 */ /* 0x000fc8000f8e00ff */
[----:B------:R-:W-:-:S04]  /*1d20*/  IMAD R6, R6, 0x8, R3 ;  /* 0x0000000806067824 */ /* 0x000fc800078e0203 */
[----:B------:R0:W2:Y:S01]  /*1d30*/  SYNCS.PHASECHK.TRANS64.TRYWAIT P1, [R6+URZ], R7 ;  /* 0x00000007060075a7 */ /* 0x0000a2000802017f */
[----:B------:R-:W-:Y:S05]  /*1d40*/  @!P0 BRA `(.L_x_21) ;  /* 0x0000000000048947 */ /* 0x000fea0003800000 */
[----:B------:R-:W-:Y:S01]  /*1d50*/  BPT.TRAP 0x1 ;  /* 0x000000040000795c */ /* 0x000fe20000300000 */
.L_x_21:
[----:B--2---:R-:W-:Y:S05]  /*1d60*/  @P1 BRA `(.L_x_22) ;  /* 0x0000000000081947 */ /* 0x004fea0003800000 */
[----:B------:R-:W2:Y:S02]  /*1d70*/  SYNCS.PHASECHK.TRANS64.TRYWAIT P1, [R6+URZ], R7 ;  /* 0x00000007060075a7 */ /* 0x000ea4000802017f */
[----:B--2---:R-:W-:Y:S05]  /*1d80*/  @!P1 BRA `(.L_x_23) ;  /* 0x000000e000fc9947 */ /* 0x004fea0003800000 */
.L_x_22:
[----:B------:R-:W-:Y:S04]  /*1d90*/  STL.64 [R1+0xd8], R198 ;  /* 0x0000d8c601007387 */ /* 0x000fe80000100a00 */
[----:B------:R-:W-:Y:S04]  /*1da0*/  STL.64 [R1+0xd0], R196 ;  /* 0x0000d0c401007387 */ /* 0x000fe80000100a00 */
[----:B------:R-:W-:Y:S04]  /*1db0*/  STL.64 [R1+0xc8], R194 ;  /* 0x0000c8c201007387 */ /* 0x000fe80000100a00 */
[----:B------:R-:W-:Y:S04]  /*1dc0*/  STL.64 [R1+0xc0], R192 ;  /* 0x0000c0c001007387 */ /* 0x000fe80000100a00 */
[----:B------:R-:W-:Y:S04]  /*1dd0*/  STL.64 [R1+0xb8], R190 ;  /* 0x0000b8be01007387 */ /* 0x000fe80000100a00 */
[----:B------:R-:W-:Y:S04]  /*1de0*/  STL.64 [R1+0xb0], R188 ;  /* 0x0000b0bc01007387 */ /* 0x000fe80000100a00 */
[----:B------:R-:W-:Y:S04]  /*1df0*/  STL.64 [R1+0xa8], R186 ;  /* 0x0000a8ba01007387 */ /* 0x000fe80000100a00 */
[----:B------:R3:W-:Y:S04]  /*1e00*/  STL.64 [R1+0xa0], R184 ;  /* 0x0000a0b801007387 */ /* 0x0007e80000100a00 */
[----:B---3--:R-:W3:Y:S04]  /*1e10*/  LDL.LU.64 R184, [R1+0x40] ;  /* 0x0000400001b87983 */ /* 0x008ee80000300a00 */
[----:B------:R-:W3:Y:S04]  /*1e20*/  LDL.LU.64 R186, [R1+0x48] ;  /* 0x0000480001ba7983 */ /* 0x000ee80000300a00 */
[----:B------:R-:W3:Y:S04]  /*1e30*/  LDL.LU.64 R188, [R1+0x50] ;  /* 0x0000500001bc7983 */ /* 0x000ee80000300a00 */
[----:B------:R-:W3:Y:S04]  /*1e40*/  LDL.LU.64 R190, [R1+0x58] ;  /* 0x0000580001be7983 */ /* 0x000ee80000300a00 */
[----:B------:R-:W3:Y:S04]  /*1e50*/  LDL.LU.64 R192, [R1+0x60] ;  /* 0x0000600001c07983 */ /* 0x000ee80000300a00 */
[----:B------:R-:W3:Y:S04]  /*1e60*/  LDL.LU.64 R194, [R1+0x68] ;  /* 0x0000680001c27983 */ /* 0x000ee80000300a00 */
[----:B------:R-:W3:Y:S04]  /*1e70*/  LDL.LU.64 R196, [R1+0x70] ;  /* 0x0000700001c47983 */ /* 0x000ee80000300a00 */
[----:B------:R-:W3:Y:S01]  /*1e80*/  LDL.LU.64 R198, [R1+0x78] ;  /* 0x0000780001c67983 */ /* 0x000ee20000300a00 */
[----:B------:R-:W-:-:S02]  /*1e90*/  UIMAD UR8, UR5, 0x180, UR41 ;  /* 0x00000180050878a4 */ /* 0x000fc4000f8e0229 */
[----:B------:R-:W-:Y:S01]  /*1ea0*/  UIMAD UR10, UR5, 0x1c0, UR4 ;  /* 0x000001c0050a78a4 */ /* 0x000fe2000f8e0204 */
[----:B------:R-:W-:Y:S01]  /*1eb0*/  UMOV UR9, 0xc0000010 ;  /* 0xc000001000097882 */ /* 0x000fe20000000000 */
[----:B------:R-:W-:Y:S02]  /*1ec0*/  UMOV UR11, 0xc0000010 ;  /* 0xc0000010000b7882 */ /* 0x000fe40000000000 */
[----:B------:R-:W-:Y:S01]  /*1ed0*/  UIADD3 UR14, UR10, 0x40, URZ ;  /* 0x000000400a0e7890 */ /* 0x000fe2000fffe03f */
[----:B------:R-:W-:Y:S01]  /*1ee0*/  UMOV UR12, UR8 ;  /* 0x00000008000c7c82 */ /* 0x000fe20008000000 */
[----:B------:R-:W-:Y:S01]  /*1ef0*/  UMOV UR13, UR9 ;  /* 0x00000009000d7c82 */ /* 0x000fe20008000000 */
[----:B------:R-:W-:Y:S01]  /*1f00*/  UMOV UR15, 0xc0000010 ;  /* 0xc0000010000f7882 */ /* 0x000fe20000000000 */
        /* <DEDUP_REMOVED lines=12> */
[----:B---3--:R-:W-:-:S06]  /*1fd0*/  WARPGROUP.ARRIVE ;  /* 0x00000000000079c5 */ /* 0x008fcc0000000000 */
[----:B------:R-:W-:Y:S03]  /*1fe0*/  IGMMA.64x32x32.S8.S8 R184, gdesc[UR8], R184, gsb0 ;  /* 0x0120000008b879f1 */ /* 0x000fe600080410b8 */
[----:B------:R-:W-:Y:S02]  /*1ff0*/  WARPGROUP.DEPBAR.LE gsb0, 0x0 ;  /* 0x00008000000079c5 */ /* 0x000fe40000010000 */
[----:B-----5:R-:W-:Y:S01]  /*2000*/  WARPGROUP.ARRIVE ;  /* 0x00000000000079c5 */ /* 0x020fe20000000000 */
[----:B------:R-:W-:Y:S01]  /*2010*/  UIADD3 UR30, UR10, 0x140, URZ ;  /* 0x000001400a1e7890 */ /* 0x000fe2000fffe03f */
[----:B------:R-:W-:Y:S04]  /*2020*/  STL.64 [R1+0x40], R184 ;  /* 0x000040b801007387 */ /* 0x000fe80000100a00 */
[----:B------:R-:W-:Y:S01]  /*2030*/  IGMMA.64x32x32.S8.S8 R200, gdesc[UR12], R200, gsb0 ;  /* 0x012000000cc879f1 */ /* 0x000fe200080410c8 */
[----:B------:R-:W-:Y:S01]  /*2040*/  UMOV UR28, UR8 ;  /* 0x00000008001c7c82 */ /* 0x000fe20008000000 */
[----:B------:R-:W-:Y:S01]  /*2050*/  UMOV UR29, UR9 ;  /* 0x00000009001d7c82 */ /* 0x000fe20008000000 */
[----:B------:R-:W-:Y:S01]  /*2060*/  UMOV UR31, 0xc0000010 ;  /* 0xc0000010001f7882 */ /* 0x000fe20000000000 */
[----:B------:R-:W-:Y:S01]  /*2070*/  UIADD3 UR34, UR10, 0x180, URZ ;  /* 0x000001800a227890 */ /* 0x000fe2000fffe03f */
[----:B------:R-:W-:Y:S01]  /*2080*/  STL.64 [R1+0x48], R186 ;  /* 0x000048ba01007387 */ /* 0x000fe20000100a00 */
[----:B------:R-:W-:Y:S01]  /*2090*/  UMOV UR32, UR8 ;  /* 0x0000000800207c82 */ /* 0x000fe20008000000 */
[----:B------:R-:W-:Y:S01]  /*20a0*/  UMOV UR33, UR9 ;  /* 0x0000000900217c82 */ /* 0x000fe20008000000 */
[----:B------:R-:W-:Y:S01]  /*20b0*/  UMOV UR35, 0xc0000010 ;  /* 0xc000001000237882 */ /* 0x000fe20000000000 */
[----:B------:R-:W-:Y:S01]  /*20c0*/  UIADD3 UR6, UR8, 0x100, URZ ;  /* 0x0000010008067890 */ /* 0x000fe2000fffe03f */
        /* <DEDUP_REMOVED lines=10> */
[----:B------:R-:W3:Y:S01]  /*2170*/  LDL.LU.64 R190, [R1+0xb8] ;  /* 0x0000b80001be7983 */ /* 0x000ee20000300a00 */
[----:B------:R-:W-:-:S02]  /*2180*/  WARPGROUP.DEPBAR.LE gsb0, 0x0 ;  /* 0x00008000000079c5 */ /* 0x000fc40000010000 */
[----:B------:R-:W-:Y:S01]  /*2190*/  WARPGROUP.ARRIVE ;  /* 0x00000000000079c5 */ /* 0x000fe20000000000 */
[----:B------:R-:W3:Y:S04]  /*21a0*/  LDL.LU.64 R188, [R1+0xb0] ;  /* 0x0000b00001bc7983 */ /* 0x000ee80000300a00 */
[----:B------:R-:W3:Y:S01]  /*21b0*/  LDL.LU.64 R186, [R1+0xa8] ;  /* 0x0000a80001ba7983 */ /* 0x000ee20000300a00 */
[----:B------:R-:W-:Y:S03]  /*21c0*/  IGMMA.64x32x32.S8.S8 R168, gdesc[UR16], R168, gsb0 ;  /* 0x0120000010a879f1 */ /* 0x000fe600080410a8 */
[----:B------:R-:W3:Y:S04]  /*21d0*/  LDL.LU.64 R184, [R1+0xa0] ;  /* 0x0000a00001b87983 */ /* 0x000ee80000300a00 */
[----:B------:R-:W-:Y:S04]  /*21e0*/  STL.64 [R1+0x98], R214 ;  /* 0x000098d601007387 */ /* 0x000fe80000100a00 */
[----:B------:R4:W-:Y:S04]  /*21f0*/  STL.64 [R1+0x90], R212 ;  /* 0x000090d401007387 */ /* 0x0009e80000100a00 */
[----:B----4-:R-:W4:Y:S04]  /*2200*/  LDL.LU.64 R212, [R1] ;  /* 0x0000000001d47983 */ /* 0x010f280000300a00 */
[----:B------:R-:W4:Y:S04]  /*2210*/  LDL.LU.64 R214, [R1+0x8] ;  /* 0x0000080001d67983 */ /* 0x000f280000300a00 */
[----:B-1----:R-:W4:Y:S04]  /*2220*/  LDL.LU.64 R216, [R1+0x10] ;  /* 0x0000100001d87983 */ /* 0x002f280000300a00 */
[----:B------:R-:W4:Y:S04]  /*2230*/  LDL.LU.64 R218, [R1+0x18] ;  /* 0x0000180001da7983 */ /* 0x000f280000300a00 */
[----:B------:R-:W4:Y:S04]  /*2240*/  LDL.LU.64 R220, [R1+0x20] ;  /* 0x0000200001dc7983 */ /* 0x000f280000300a00 */
[----:B------:R-:W4:Y:S04]  /*2250*/  LDL.LU.64 R222, [R1+0x28] ;  /* 0x0000280001de7983 */ /* 0x000f280000300a00 */
[----:B------:R-:W4:Y:S04]  /*2260*/  LDL.LU.64 R224, [R1+0x30] ;  /* 0x0000300001e07983 */ /* 0x000f280000300a00 */
[----:B------:R-:W4:Y:S01]  /*2270*/  LDL.LU.64 R226, [R1+0x38] ;  /* 0x0000380001e27983 */ /* 0x000f220000300a00 */
[----:B------:R-:W-:-:S02]  /*2280*/  WARPGROUP.DEPBAR.LE gsb0, 0x0 ;  /* 0x00008000000079c5 */ /* 0x000fc40000010000 */
[----:B------:R-:W-:-:S06]  /*2290*/  WARPGROUP.ARRIVE ;  /* 0x00000000000079c5 */ /* 0x000fcc0000000000 */
[----:B------:R-:W-:Y:S03]  /*22a0*/  IGMMA.64x32x32.S8.S8 R136, gdesc[UR20], R136, gsb0 ;  /* 0x01200000148879f1 */ /* 0x000fe60008041088 */
[----:B------:R-:W-:Y:S02]  /*22b0*/  WARPGROUP.DEPBAR.LE gsb0, 0x0 ;  /* 0x00008000000079c5 */ /* 0x000fe40000010000 */
[----:B------:R-:W-:-:S06]  /*22c0*/  WARPGROUP.ARRIVE ;  /* 0x00000000000079c5 */ /* 0x000fcc0000000000 */
[----:B------:R-:W-:Y:S03]  /*22d0*/  IGMMA.64x32x32.S8.S8 R104, gdesc[UR24], R104, gsb0 ;  /* 0x01200000186879f1 */ /* 0x000fe60008041068 */
[----:B------:R-:W-:Y:S02]  /*22e0*/  WARPGROUP.DEPBAR.LE gsb0, 0x0 ;  /* 0x00008000000079c5 */ /* 0x000fe40000010000 */
[----:B------:R-:W-:-:S06]  /*22f0*/  WARPGROUP.ARRIVE ;  /* 0x00000000000079c5 */ /* 0x000fcc0000000000 */
[----:B------:R-:W-:Y:S03]  /*2300*/  IGMMA.64x32x32.S8.S8 R72, gdesc[UR28], R72, gsb0 ;  /* 0x012000001c4879f1 */ /* 0x000fe60008041048 */
[----:B------:R-:W-:Y:S02]  /*2310*/  WARPGROUP.DEPBAR.LE gsb0, 0x0 ;  /* 0x00008000000079c5 */ /* 0x000fe40000010000 */
[----:B------:R-:W-:-:S06]  /*2320*/  WARPGROUP.ARRIVE ;  /* 0x00000000000079c5 */ /* 0x000fcc0000000000 */
[----:B------:R-:W-:Y:S01]  /*2330*/  IGMMA.64x32x32.S8.S8 R40, gdesc[UR32], R40, gsb0 ;  /* 0x01200000202879f1 */ /* 0x000fe20008041028 */
        /* <DEDUP_REMOVED lines=30> */
[----:B---3--:R-:W-:-:S06]  /*2520*/  WARPGROUP.ARRIVE ;  /* 0x00000000000079c5 */ /* 0x008fcc0000000000 */
[----:B------:R-:W-:Y:S03]  /*2530*/  IGMMA.64x32x32.S8.S8 R184, gdesc[UR12], R184, gsb0 ;  /* 0x012000000cb879f1 */ /* 0x000fe600080410b8 */
[----:B------:R-:W-:Y:S02]  /*2540*/  WARPGROUP.DEPBAR.LE gsb0, 0x0 ;  /* 0x00008000000079c5 */ /* 0x000fe40000010000 */
[----:B----4-:R-:W-:-:S06]  /*2550*/  WARPGROUP.ARRIVE ;  /* 0x00000000000079c5 */ /* 0x010fcc0000000000 */
[----:B------:R-:W-:Y:S03]  /*2560*/  IGMMA.64x32x32.S8.S8 R212, gdesc[UR8], R212, gsb0 ;  /* 0x0120000008d479f1 */ /* 0x000fe600080410d4 */
        /* <DEDUP_REMOVED lines=9> */
[----:B-1----:R3:W5:Y:S04]  /*2600*/  LDL.LU.64 R214, [R1+0x98] ;  /* 0x0000980001d67983 */ /* 0x0027680000300a00 */
[----:B------:R3:W5:Y:S01]  /*2610*/  LDL.LU.64 R212, [R1+0x90] ;  /* 0x0000900001d47983 */ /* 0x0007620000300a00 */
[----:B------:R-:W-:Y:S05]  /*2620*/  @!P0 BRA `(.L_x_24) ;  /* 0x0000000000048947 */ /* 0x000fea0003800000 */
[----:B------:R-:W-:Y:S01]  /*2630*/  BPT.TRAP 0x1 ;  /* 0x000000040000795c */ /* 0x000fe20000300000 */
.L_x_24:
[----:B0-2---:R-:W2:Y:S01]  /*2640*/  LDL R7, [R1+0x80] ;  /* 0x0000800001077983 */ /* 0x005ea20000100800 */
[----:B------:R-:W-:-:S04]  /*2650*/  IMAD R6, R0, 0x8, R3 ;  /* 0x0000000800067824 */ /* 0x000fc800078e0203 */
[----:B------:R-:W-:-:S05]  /*2660*/  VIADD R6, R6, 0x88 ;  /* 0x0000008806067836 */ /* 0x000fca0000000000 */
[----:B------:R-:W-:-:S04]  /*2670*/  PRMT R6, RZ, 0x654, R6 ;  /* 0x00000654ff067816 */ /* 0x000fc80000000006 */
[----:B------:R0:W-:Y:S01]  /*2680*/  SYNCS.ARRIVE.TRANS64.RED.A1T0 RZ, [R6+URZ], RZ ;  /* 0x000000ff06ff79a7 */ /* 0x0001e2000810043f */
[----:B--2---:R-:W-:-:S13]  /*2690*/  ISETP.GT.U32.AND P1, PT, R7, 0x1, PT ;  /* 0x000000010700780c */ /* 0x004fda0003f24070 */
[----:B0-----:R-:W-:Y:S05]  /*26a0*/  @P1 BRA `(.L_x_25) ;  /* 0x0000000000041947 */ /* 0x001fea0003800000 */
[----:B------:R-:W-:Y:S01]  /*26b0*/  BPT.TRAP 0x1 ;  /* 0x000000040000795c */ /* 0x000fe20000300000 */
.L_x_25:
[----:B------:R-:W-:Y:S01]  /*26c0*/  UIADD3 UR5, UR5, 0x1, URZ ;  /* 0x0000000105057890 */ /* 0x000fe2000fffe03f */
[C---:B------:R-:W-:Y:S01]  /*26d0*/  ISETP.GT.AND P2, PT, R5.reuse, 0x1, PT ;  /* 0x000000010500780c */ /* 0x040fe20003f44270 */
[----:B------:R-:W-:Y:S02]  /*26e0*/  VIADD R0, R0, 0x1 ;  /* 0x0000000100007836 */ /* 0x000fe40000000000 */
[----:B------:R-:W-:Y:S01]  /*26f0*/  UISETP.NE.AND UP0, UPT, UR5, 0x11, UPT ;  /* 0x000000110500788c */ /* 0x000fe2000bf05270 */
[----:B------:R-:W-:Y:S02]  /*2700*/  VIADD R5, R5, 0xffffffff ;  /* 0xffffffff05057836 */ /* 0x000fe40000000000 */
[C---:B------:R-:W-:Y:S01]  /*2710*/  ISETP.NE.AND P1, PT, R0.reuse, 0x11, PT ;  /* 0x000000110000780c */ /* 0x040fe20003f25270 */
[----:B------:R-:W-:Y:S02]  /*2720*/  USEL UR6, URZ, 0x1, UP0 ;  /* 0x000000013f067887 */ /* 0x000fe40008000000 */
[----:B------:R-:W-:Y:S01]  /*2730*/  USEL UR5, UR5, URZ, UP0 ;  /* 0x0000003f05057287 */ /* 0x000fe20008000000 */
[----:B------:R-:W-:-:S03]  /*2740*/  SEL R0, R0, RZ, P1 ;  /* 0x000000ff00007207 */ /* 0x000fc60000800000 */
[----:B------:R-:W-:Y:S01]  /*2750*/  LOP3.LUT R4, R4, UR6, RZ, 0x3c, !PT ;  /* 0x0000000604047c12 */ /* 0x000fe2000f8e3cff */
[----:B------:R-:W-:Y:S07]  /*2760*/  @P2 BRA `(.L_x_26) ;  /* 0xfffffff4004c2947 */ /* 0x000fee000383ffff */
.L_x_19:
[----:B------:R-:W0:Y:S02]  /*2770*/  LDC R0, c[0x0][0x28c] ;  /* 0x0000a300ff007b82 */ /* 0x000e240000000800 */
[----:B0-----:R-:W-:-:S13]  /*2780*/  ISETP.GE.AND P1, PT, R0, 0x1, PT ;  /* 0x000000010000780c */ /* 0x001fda0003f26270 */
[----:B------:R-:W-:Y:S05]  /*2790*/  @!P1 BRA `(.L_x_27) ;  /* 0x0000000000449947 */ /* 0x000fea0003800000 */
[----:B------:R-:W-:Y:S05]  /*27a0*/  @!P0 BRA `(.L_x_28) ;  /* 0x0000000000048947 */ /* 0x000fea0003800000 */
[----:B------:R-:W-:Y:S01]  /*27b0*/  BPT.TRAP 0x1 ;  /* 0x000000040000795c */ /* 0x000fe20000300000 */
.L_x_28:
[----:B------:R-:W2:Y:S01]  /*27c0*/  LDL R4, [R1+0x80] ;  /* 0x0000800001047983 */ /* 0x000ea20000100800 */
[----:B------:R-:W-:-:S04]  /*27d0*/  UISETP.LT.AND UP0, UPT, UR40, 0x1, UPT ;  /* 0x000000012800788c */ /* 0x000fc8000bf01270 */
[----:B------:R-:W-:-:S04]  /*27e0*/  USEL UR6, UR40, 0x1, UP0 ;  /* 0x0000000128067887 */ /* 0x000fc80008000000 */
[----:B------:R-:W-:-:S04]  /*27f0*/  UIADD3 UR6, UR39, UR40, -UR6 ;  /* 0x0000002827067290 */ /* 0x000fc8000fffe806 */
[----:B------:R-:W-:-:S04]  /*2800*/  UIMAD.WIDE.U32 UR4, UR6, -0xf0f0f0f, URZ ;  /* 0xf0f0f0f1060478a5 */ /* 0x000fc8000f8e003f */
[----:B------:R-:W-:-:S04]  /*2810*/  USHF.R.U32.HI UR4, URZ, 0x4, UR5 ;  /* 0x000000043f047899 */ /* 0x000fc80008011605 */
[----:B------:R-:W-:-:S06]  /*2820*/  UIMAD UR6, UR4, -0x11, UR6 ;  /* 0xffffffef040678a4 */ /* 0x000fcc000f8e0206 */
[----:B------:R-:W-:-:S04]  /*2830*/  IMAD.U32 R0, RZ, RZ, UR6 ;  /* 0x00000006ff007e24 */ /* 0x000fc8000f8e00ff */
[----:B------:R-:W-:-:S04]  /*2840*/  IMAD R0, R0, 0x8, R3 ;  /* 0x0000000800007824 */ /* 0x000fc800078e0203 */
[----:B------:R-:W-:-:S05]  /*2850*/  VIADD R0, R0, 0x88 ;  /* 0x0000008800007836 */ /* 0x000fca0000000000 */
[----:B------:R-:W-:-:S04]  /*2860*/  PRMT R0, RZ, 0x654, R0 ;  /* 0x00000654ff007816 */ /* 0x000fc80000000000 */
[----:B------:R0:W-:Y:S01]  /*2870*/  SYNCS.ARRIVE.TRANS64.RED.A1T0 RZ, [R0+URZ], RZ ;  /* 0x000000ff00ff79a7 */ /* 0x0001e2000810043f */
[----:B--2---:R-:W-:-:S13]  /*2880*/  ISETP.GT.U32.AND P0, PT, R4, 0x1, PT ;  /* 0x000000010400780c */ /* 0x004fda0003f04070 */
[----:B0-----:R-:W-:Y:S05]  /*2890*/  @P0 BRA `(.L_x_27) ;  /* 0x0000000000040947 */ /* 0x001fea0003800000 */
[----:B------:R-:W-:Y:S01]  /*28a0*/  BPT.TRAP 0x1 ;  /* 0x000000040000795c */ /* 0x000fe20000300000 */
.L_x_27:
[----:B------:R-:W2:Y:S01]  /*28b0*/  LDL R21, [R1+0x8c] ;  /* 0x00008c0001157983 */ /* 0x000ea20000100800 */
[----:B------:R-:W0:Y:S01]  /*28c0*/  LDC R3, c[0x0][0x288] ;  /* 0x0000a200ff037b82 */ /* 0x000e220000000800 */
[----:B------:R-:W4:Y:S01]  /*28d0*/  S2R R4, SR_TID.X ;  /* 0x0000000000047919 */ /* 0x000f220000002100 */
[----:B------:R-:W-:Y:S01]  /*28e0*/  IMAD R18, R18, 0xe0, RZ ;  /* 0x000000e012127824 */ /* 0x000fe200078e02ff */
[----:B------:R-:W-:Y:S01]  /*28f0*/  UIADD3 UR39, UR40, UR39, URZ ;  /* 0x0000002728277290 */ /* 0x000fe2000fffe03f */
[----:B------:R-:W-:Y:S01]  /*2900*/  ULDC UR4, c[0x0][0x284] ;  /* 0x0000a10000047ab9 */ /* 0x000fe20000000800 */
[----:B------:R-:W-:Y:S01]  /*2910*/  UISETP.GE.U32.AND UP1, UPT, UR40, 0x11, UPT ;  /* 0x000000112800788c */ /* 0x000fe2000bf26070 */
[----:B------:R-:W-:Y:S01]  /*2920*/  ULDC.64 UR8, c[0x0][0x5d0] ;  /* 0x0001740000087ab9 */ /* 0x000fe20000000a00 */
[----:B0-----:R-:W-:Y:S02]  /*2930*/  ISETP.GE.AND P0, PT, R18, R3, PT ;  /* 0x000000031200720c */ /* 0x001fe40003f06270 */
[----:B----4-:R-:W-:-:S02]  /*2940*/  LOP3.LUT R0, R4, 0x3, RZ, 0xc0, !PT ;  /* 0x0000000304007812 */ /* 0x010fc400078ec0ff */
[----:B-1-3--:R-:W-:-:S03]  /*2950*/  SHF.R.U32.HI R220, RZ, 0x7, R4 ;  /* 0x00000007ffdc7819 */ /* 0x00afc60000011604 */
[----:B------:R-:W-:Y:S02]  /*2960*/  IMAD R0, R0, -0x2, R3 ;  /* 0xfffffffe00007824 */ /* 0x000fe400078e0203 */
[----:B------:R-:W-:Y:S01]  /*2970*/  IMAD.SHL.U32 R3, R4, 0x2, RZ ;  /* 0x0000000204037824 */ /* 0x000fe200078e00ff */
[----:B------:R-:W-:Y:S01]  /*2980*/  LOP3.LUT R220, R220, 0x1, RZ, 0xc0, !PT ;  /* 0x00000001dcdc7812 */ /* 0x000fe200078ec0ff */
[----:B------:R-:W-:Y:S01]  /*2990*/  IMAD.IADD R0, R0, 0x1, -R18 ;  /* 0x0000000100007824 */ /* 0x000fe200078e0a12 */
[----:B------:R-:W-:Y:S02]  /*29a0*/  LOP3.LUT R13, R4, 0x60, RZ, 0xc0, !PT ;  /* 0x00000060040d7812 */ /* 0x000fe400078ec0ff */
[----:B------:R-:W-:Y:S02]  /*29b0*/  LOP3.LUT R18, R18, 0x6, R3, 0xf8, !PT ;  /* 0x0000000612127812 */ /* 0x000fe400078ef803 */
[----:B------:R-:W-:Y:S01]  /*29c0*/  SHF.R.U32.HI R3, RZ, 0x2, R4 ;  /* 0x00000002ff037819 */ /* 0x000fe20000011604 */
[----:B------:R-:W-:Y:S01]  /*29d0*/  IMAD.SHL.U32 R12, R220, 0x40, RZ ;  /* 0x00000040dc0c7824 */ /* 0x000fe200078e00ff */
[----:B------:R-:W-:-:S02]  /*29e0*/  SHF.R.U32.HI R13, RZ, 0x1, R13 ;  /* 0x00000001ff0d7819 */ /* 0x000fc4000001160d */
[----:B------:R-:W-:-:S04]  /*29f0*/  LOP3.LUT R3, R3, 0x7, RZ, 0xc0, !PT ;  /* 0x0000000703037812 */ /* 0x000fc800078ec0ff */
[--C-:B------:R-:W-:Y:S02]  /*2a00*/  LOP3.LUT R12, R12, 0x40, R3.reuse, 0xe2, !PT ;  /* 0x000000400c0c7812 */ /* 0x100fe400078ee203 */
[----:B------:R-:W-:Y:S01]  /*2a10*/  IADD3 R3, RZ, -R13, -R3 ;  /* 0x8000000dff037210 */ /* 0x000fe20007ffe803 */
[----:B------:R-:W-:-:S04]  /*2a20*/  UISETP.GT.U32.AND UP0, UPT, UR39, 0x10, UPT ;  /* 0x000000102700788c */ /* 0x000fc8000bf04070 */
[----:B------:R-:W-:Y:S02]  /*2a30*/  IMAD R220, R220, -0x40, R3 ;  /* 0xffffffc0dcdc7824 */ /* 0x000fe400078e0203 */
[----:B------:R-:W-:Y:S01]  /*2a40*/  IMAD R3, R19, 0xc0, RZ ;  /* 0x000000c013037824 */ /* 0x000fe200078e02ff */
[----:B------:R-:W-:Y:S01]  /*2a50*/  LOP3.LUT R12, R12, R13, RZ, 0xfc, !PT ;  /* 0x0000000d0c0c7212 */ /* 0x000fe200078efcff */
[----:B------:R-:W-:Y:S01]  /*2a60*/  UISETP.LT.U32.AND UP0, UPT, UR40, 0x11, UP0 ;  /* 0x000000112800788c */ /* 0x000fe20008701070 */
[----:B------:R-:W-:Y:S02]  /*2a70*/  IMAD.MOV.U32 R13, RZ, RZ, RZ ;  /* 0x000000ffff0d7224 */ /* 0x000fe400078e00ff */
[C---:B------:R-:W-:Y:S01]  /*2a80*/  ISETP.GE.OR P0, PT, R3.reuse, UR4, P0 ;  /* 0x0000000403007c0c */ /* 0x040fe20008706670 */
[----:B------:R-:W-:Y:S01]  /*2a90*/  USEL UR6, URZ, 0x1, !UP0 ;  /* 0x000000013f067887 */ /* 0x000fe2000c000000 */
[----:B------:R-:W-:Y:S01]  /*2aa0*/  IADD3 R220, -R3, UR4, R220 ;  /* 0x0000000403dc7c10 */ /* 0x000fe2000fffe1dc */
[----:B------:R-:W-:Y:S01]  /*2ab0*/  UIMAD.WIDE.U32 UR4, UR39, -0xf0f0f0f, URZ ;  /* 0xf0f0f0f1270478a5 */ /* 0x000fe2000f8e003f */
[----:B------:R-:W-:Y:S01]  /*2ac0*/  IMAD.WIDE R12, R19, 0xc0, R12 ;  /* 0x000000c0130c7825 */ /* 0x000fe200078e020c */
[----:B------:R-:W-:Y:S01]  /*2ad0*/  SHF.R.S32.HI R19, RZ, 0x1f, R18 ;  /* 0x0000001fff137819 */ /* 0x000fe20000011412 */
[----:B------:R-:W-:-:S02]  /*2ae0*/  ULOP3.LUT UR38, UR38, UR6, URZ, 0x3c, !UPT ;  /* 0x0000000626267292 */ /* 0x000fc4000f8e3c3f */
[----:B------:R-:W-:Y:S01]  /*2af0*/  USHF.R.U32.HI UR4, URZ, 0x4, UR5 ;  /* 0x000000043f047899 */ /* 0x000fe20008011605 */
[----:B------:R-:W-:-:S03]  /*2b00*/  IMAD.MOV.U32 R224, RZ, RZ, -0x1 ;  /* 0xffffffffffe07424 */ /* 0x000fc600078e00ff */
[----:B------:R-:W-:Y:S02]  /*2b10*/  UIMAD UR39, UR4, -0x11, UR39 ;  /* 0xffffffef042778a4 */ /* 0x000fe4000f8e0227 */
[----:B------:R-:W-:Y:S01]  /*2b20*/  @UP1 ULOP3.LUT UR38, UR38, 0x1, UR4, 0x78, !UPT ;  /* 0x0000000126261892 */ /* 0x000fe2000f8e7804 */
[----:B--2---:R-:W-:Y:S01]  /*2b30*/  SHF.R.S32.HI R20, RZ, 0x1f, R21 ;  /* 0x0000001fff147819 */ /* 0x004fe20000011415 */
[----:B------:R-:W-:-:S04]  /*2b40*/  IMAD.WIDE.U32 R4, R21, UR8, R18 ;  /* 0x0000000815047c25 */ /* 0x000fc8000f8e0012 */
[----:B------:R-:W-:-:S04]  /*2b50*/  IMAD R3, R20, UR8, RZ ;  /* 0x0000000814037c24 */ /* 0x000fc8000f8e02ff */
[----:B------:R-:W-:-:S04]  /*2b60*/  IMAD R3, R21, UR9, R3 ;  /* 0x0000000915037c24 */ /* 0x000fc8000f8e0203 */
[----:B------:R-:W-:Y:S01]  /*2b70*/  IMAD.IADD R5, R5, 0x1, R3 ;  /* 0x0000000105057824 */ /* 0x000fe200078e0203 */
[----:B------:R-:W-:Y:S06]  /*2b80*/  @P0 BRA `(.L_x_29) ;  /* 0x000000ac00f40947 */ /* 0x000fec0003800000 */
[----:B------:R-:W0:Y:S01]  /*2b90*/  LDC.64 R8, c[0x0][0x5c8] ;  /* 0x00017200ff087b82 */ /* 0x000e220000000a00 */
[----:B------:R-:W-:Y:S01]  /*2ba0*/  ULDC.64 UR4, c[0x0][0x5c0] ;  /* 0x0001700000047ab9 */ /* 0x000fe20000000a00 */
[----:B------:R-:W-:Y:S01]  /*2bb0*/  BSSY B0, `(.L_x_29) ;  /* 0x0000afa000007945 */ /* 0x000fe20003800000 */
[-C--:B0-----:R-:W-:Y:S01]  /*2bc0*/  IMAD R3, R13, R8.reuse, RZ ;  /* 0x000000080d037224 */ /* 0x081fe200078e02ff */
[----:B------:R-:W-:Y:S01]  /*2bd0*/  SHF.L.U64.HI R14, R8, 0x3, R9 ;  /* 0x00000003080e7819 */ /* 0x000fe20000010209 */
[----:B------:R-:W-:-:S04]  /*2be0*/  IMAD.WIDE.U32 R4, R12, R8, R4 ;  /* 0x000000080c047225 */ /* 0x000fc800078e0004 */
[----:B------:R-:W-:Y:S01]  /*2bf0*/  IMAD R3, R12, R9, R3 ;  /* 0x000000090c037224 */ /* 0x000fe200078e0203 */
[----:B------:R-:W-:-:S03]  /*2c00*/  IADD3 R4, P0, R4, UR4, RZ ;  /* 0x0000000404047c10 */ /* 0x000fc6000ff1e0ff */
[----:B------:R-:W-:-:S05]  /*2c10*/  IMAD.IADD R3, R5, 0x1, R3 ;  /* 0x0000000105037824 */ /* 0x000fca00078e0203 */
[----:B------:R-:W-:Y:S01]  /*2c20*/  IADD3.X R5, R3, UR5, RZ, P0, !PT ;  /* 0x0000000503057c10 */ /* 0x000fe200087fe4ff */
[C---:B------:R-:W-:Y:S01]  /*2c30*/  IMAD.SHL.U32 R3, R8.reuse, 0x8, RZ ;  /* 0x0000000808037824 */ /* 0x040fe200078e00ff */
[----:B------:R-:W-:-:S04]  /*2c40*/  LEA R6, P0, R8, R4, 0x7 ;  /* 0x0000000408067211 */ /* 0x000fc800078038ff */
[----:B------:R-:W-:Y:S02]  /*2c50*/  LEA.HI.X R7, R8, R5, R9, 0x7, P0 ;  /* 0x0000000508077211 */ /* 0x000fe400000f3c09 */
[----:B-----5:R-:W-:Y:S02]  /*2c60*/  ISETP.NE.AND P0, PT, R17, RZ, PT ;  /* 0x000000ff1100720c */ /* 0x020fe40003f05270 */
[C---:B------:R-:W-:Y:S02]  /*2c70*/  IADD3 R10, P1, R3.reuse, R4, RZ ;  /* 0x00000004030a7210 */ /* 0x040fe40007f3e0ff */
[----:B------:R-:W-:-:S03]  /*2c80*/  IADD3 R8, P2, R3, R6, RZ ;  /* 0x0000000603087210 */ /* 0x000fc60007f5e0ff */
[C---:B------:R-:W-:Y:S02]  /*2c90*/  IMAD.X R11, R14.reuse, 0x1, R5, P1 ;  /* 0x000000010e0b7824 */ /* 0x040fe400008e0605 */
[----:B------:R-:W-:-:S04]  /*2ca0*/  IMAD.X R9, R14, 0x1, R7, P2 ;  /* 0x000000010e097824 */ /* 0x000fc800010e0607 */
[----:B------:R-:W-:Y:S05]  /*2cb0*/  @!P0 BRA `(.L_x_30) ;  /* 0x0000008000948947 */ /* 0x000fea0003800000 */
[----:B------:R-:W0:Y:S01]  /*2cc0*/  LDC.64 R14, c[0x0][0x5b0] ;  /* 0x00016c00ff0e7b82 */ /* 0x000e220000000a00 */
[----:B------:R-:W-:Y:S01]  /*2cd0*/  ULDC.64 UR4, c[0x0][0x5b8] ;  /* 0x00016e0000047ab9 */ /* 0x000fe20000000a00 */
[----:B------:R-:W-:Y:S01]  /*2ce0*/  ISETP.GE.AND P3, PT, R220, 0x1, PT ;  /* 0x00000001dc00780c */ /* 0x000fe20003f66270 */
[----:B------:R-:W-:Y:S01]  /*2cf0*/  IMAD R216, R20, UR4, RZ ;  /* 0x0000000414d87c24 */ /* 0x000fe2000f8e02ff */
[----:B------:R-:W-:Y:S01]  /*2d00*/  BSSY B1, `(.L_x_31) ;  /* 0x000000e000017945 */ /* 0x000fe20003800000 */
[C---:B------:R-:W-:Y:S01]  /*2d10*/  IMAD.WIDE.U32 R218, R21.reuse, UR4, R18 ;  /* 0x0000000415da7c25 */ /* 0x040fe2000f8e0012 */
[----:B------:R-:W-:Y:S02]  /*2d20*/  ISETP.LT.OR P1, PT, R0, 0x1, !P3 ;  /* 0x000000010000780c */ /* 0x000fe40005f21670 */
[----:B------:R-:W1:Y:S01]  /*2d30*/  LDC.64 R22, c[0x0][0x5a8] ;  /* 0x00016a00ff167b82 */ /* 0x000e620000000a00 */
[----:B------:R-:W-:-:S04]  /*2d40*/  IMAD R216, R21, UR5, R216 ;  /* 0x0000000515d87c24 */ /* 0x000fc8000f8e02d8 */
[----:B------:R-:W-:Y:S02]  /*2d50*/  IMAD.IADD R217, R219, 0x1, R216 ;  /* 0x00000001dbd97824 */ /* 0x000fe400078e02d8 */
[----:B------:R-:W-:Y:S02]  /*2d60*/  IMAD.MOV.U32 R216, RZ, RZ, R218 ;  /* 0x000000ffffd87224 */ /* 0x000fe400078e00da */
[-C--:B0-----:R-:W-:Y:S02]  /*2d70*/  IMAD R221, R13, R14.reuse, RZ ;  /* 0x0000000e0ddd7224 */ /* 0x081fe400078e02ff */
[----:B------:R-:W-:-:S04]  /*2d80*/  IMAD.WIDE.U32 R18, R12, R14, R216 ;  /* 0x0000000e0c127225 */ /* 0x000fc800078e00d8 */
[----:B------:R-:W-:Y:S01]  /*2d90*/  IMAD R221, R12, R15, R221 ;  /* 0x0000000f0cdd7224 */ /* 0x000fe200078e02dd */
[----:B-1----:R-:W-:-:S04]  /*2da0*/  IADD3 R20, P0, R18, R22, RZ ;  /* 0x0000001612147210 */ /* 0x002fc80007f1e0ff */
[----:B------:R-:W-:Y:S01]  /*2db0*/  IADD3.X R21, R23, R19, R221, P0, !PT ;  /* 0x0000001317157210 */ /* 0x000fe200007fe4dd */
[----:B------:R-:W-:Y:S08]  /*2dc0*/  @P1 BRA `(.L_x_32) ;  /* 0x0000000000041947 */ /* 0x000ff00003800000 */
[----:B------:R0:W5:Y:S02]  /*2dd0*/  LDG.E.U8 R2, desc[UR36][R20.64] ;  /* 0x0000002414027981 */ /* 0x000164000c1e1100 */
.L_x_32:
[----:B------:R-:W-:Y:S05]  /*2de0*/  BSYNC B1 ;  /* 0x0000000000017941 */ /* 0x000fea0003800000 */
.L_x_31:
[----:B------:R-:W2:Y:S01]  /*2df0*/  LDL.LU R18, [R1+0x40] ;  /* 0x0000400001127983 */ /* 0x000ea20000300800 */
[----:B-----5:R-:W-:Y:S01]  /*2e00*/  LOP3.LUT R3, R2, 0xffff, RZ, 0xc0, !PT ;  /* 0x0000ffff02037812 */ /* 0x020fe200078ec0ff */
[----:B------:R-:W-:Y:S01]  /*2e10*/  BSSY B1, `(.L_x_33) ;  /* 0x000000a000017945 */ /* 0x000fe20003800000 */
[----:B------:R-:W-:Y:S02]  /*2e20*/  ISETP.LT.OR P0, PT, R0, 0x2, !P3 ;  /* 0x000000020000780c */ /* 0x000fe40005f01670 */
[----:B------:R-:W-:-:S05]  /*2e30*/  PRMT R3, R3, 0x8880, RZ ;  /* 0x0000888003037816 */ /* 0x000fca00000000ff */
[----:B------:R-:W-:-:S04]  /*2e40*/  IMAD R3, R3, R17, RZ ;  /* 0x0000001103037224 */ /* 0x000fc800078e02ff */
[----:B--2---:R-:W-:-:S05]  /*2e50*/  @!P1 IMAD R18, R18, R16, R3 ;  /* 0x0000001012129224 */ /* 0x004fca00078e0203 */
[----:B------:R1:W-:Y:S01]  /*2e60*/  @!P1 STG.E.U8 desc[UR36][R4.64], R18 ;  /* 0x0000001204009986 */ /* 0x0003e2000c101124 */
[----:B------:R-:W-:Y:S05]  /*2e70*/  @P0 BRA `(.L_x_34) ;  /* 0x00000000000c0947 */ /* 0x000fea0003800000 */
[----:B------:R-:W2:Y:S02]  /*2e80*/  LDG.E.U8 R2, desc[UR36][R20.64+0x1] ;  /* 0x0000012414027981 */ /* 0x000ea4000c1e1100 */
[----:B--2---:R-:W-:-:S05]  /*2e90*/  PRMT R3, R2, 0x8880, RZ ;  /* 0x0000888002037816 */ /* 0x004fca00000000ff */
[----:B------:R-:W-:-:S07]  /*2ea0*/  IMAD R3, R3, R17, RZ ;  /* 0x0000001103037224 */ /* 0x000fce00078e02ff */
.L_x_34:
[----:B------:R-:W-:Y:S05]  /*2eb0*/  BSYNC B1 ;  /* 0x0000000000017941 */ /* 0x000fea0003800000 */
.L_x_33:
[----:B-1----:R-:W2:Y:S01]  /*2ec0*/  LDL.LU R18, [R1+0x44] ;  /* 0x0000440001127983 */ /* 0x002ea20000300800 */
[C---:B------:R-:W-:Y:S01]  /*2ed0*/  SHF.L.U64.HI R223, R14.reuse, 0x3, R15 ;  /* 0x000000030edf7819 */ /* 0x040fe2000001020f */
[----:B------:R-:W-:Y:S01]  /*2ee0*/  IMAD.SHL.U32 R222, R14, 0x8, RZ ;  /* 0x000000080ede7824 */ /* 0x000fe200078e00ff */
[----:B------:R-:W-:Y:S01]  /*2ef0*/  BSSY B1, `(.L_x_35) ;  /* 0x000000d000017945 */ /* 0x000fe20003800000 */
[----:B--2---:R-:W-:-:S05]  /*2f00*/  @!P0 IMAD R18, R18, R16, R3 ;  /* 0x0000001012128224 */ /* 0x004fca00078e0203 */
[----:B------:R1:W-:Y:S01]  /*2f10*/  @!P0 STG.E.U8 desc[UR36][R4.64+0x1], R18 ;  /* 0x0000011204008986 */ /* 0x0003e2000c101124 */
[----:B------:R-:W-:-:S04]  /*2f20*/  ISETP.GE.AND P0, PT, R220, 0x9, PT ;  /* 0x00000009dc00780c */ /* 0x000fc80003f06270 */
[----:B------:R-:W-:Y:S01]  /*2f30*/  ISETP.LT.OR P4, PT, R0, 0x1, !P0 ;  /* 0x000000010000780c */ /* 0x000fe20004781670 */
[----:B-1----:R-:W-:-:S04]  /*2f40*/  IMAD.WIDE.U32 R18, R12, R14, R222 ;  /* 0x0000000e0c127225 */ /* 0x002fc800078e00de */
[----:B------:R-:W-:Y:S01]  /*2f50*/  IMAD.IADD R221, R221, 0x1, R19 ;  /* 0x00000001dddd7824 */ /* 0x000fe200078e0213 */
[----:B------:R-:W-:-:S04]  /*2f60*/  IADD3 R18, P1, P2, R218, R22, R18 ;  /* 0x00000016da127210 */ /* 0x000fc80007a3e012 */
[----:B------:R-:W-:-:S03]  /*2f70*/  IADD3.X R19, R217, R23, R221, P1, P2 ;  /* 0x00000017d9137210 */ /* 0x000fc60000fe44dd */
[----:B------:R-:W-:Y:S06]  /*2f80*/  @P4 BRA `(.L_x_36) ;  /* 0x00000000000c4947 */ /* 0x000fec0003800000 */
[----:B------:R-:W2:Y:S02]  /*2f90*/  LDG.E.U8 R2, desc[UR36][R18.64] ;  /* 0x0000002412027981 */ /* 0x000ea4000c1e1100 */
[----:B--2---:R-:W-:-:S05]  /*2fa0*/  PRMT R3, R2, 0x8880, RZ ;  /* 0x0000888002037816 */ /* 0x004fca00000000ff */
[----:B------:R-:W-:-:S07]  /*2fb0*/  IMAD R3, R3, R17, RZ ;  /* 0x0000001103037224 */ /* 0x000fce00078e02ff */
.L_x_36:
[----:B------:R-:W-:Y:S05]  /*2fc0*/  BSYNC B1 ;  /* 0x0000000000017941 */ /* 0x000fea0003800000 */
.L_x_35:
[----:B------:R-:W2:Y:S01]  /*2fd0*/  LDL.LU R221, [R1+0x48] ;  /* 0x0000480001dd7983 */ /* 0x000ea20000300800 */
[----:B------:R-:W-:Y:S01]  /*2fe0*/  ISETP.LT.OR P1, PT, R0, 0x2, !P0 ;  /* 0x000000020000780c */ /* 0x000fe20004721670 */
[----:B------:R-:W-:Y:S01]  /*2ff0*/  BSSY B1, `(.L_x_37) ;  /* 0x0000007000017945 */ /* 0x000fe20003800000 */
[----:B--2---:R-:W-:-:S05]  /*3000*/  @!P4 IMAD R221, R221, R16, R3 ;  /* 0x00000010ddddc224 */ /* 0x004fca00078e0203 */
[----:B------:R1:W-:Y:S06]  /*3010*/  @!P4 STG.E.U8 desc[UR36][R10.64], R221 ;  /* 0x000000dd0a00c986 */ /* 0x0003ec000c101124 */
[----:B------:R-:W-:Y:S05]  /*3020*/  @P1 BRA `(.L_x_38) ;  /* 0x00000000000c1947 */ /* 0x000fea0003800000 */
[----:B------:R-:W2:Y:S02]  /*3030*/  LDG.E.U8 R2, desc[UR36][R18.64+0x1] ;  /* 0x0000012412027981 */ /* 0x000ea4000c1e1100 */
[----:B--2---:R-:W-:-:S05]  /*3040*/  PRMT R3, R2, 0x8880, RZ ;  /* 0x0000888002037816 */ /* 0x004fca00000000ff */
[----:B------:R-:W-:-:S07]  /*3050*/  IMAD R3, R3, R17, RZ ;  /* 0x0000001103037224 */ /* 0x000fce00078e02ff */
.L_x_38:
[----:B------:R-:W-:Y:S05]  /*3060*/  BSYNC B1 ;  /* 0x0000000000017941 */ /* 0x000fea0003800000 */
.L_x_37:
[----:B-1----:R-:W2:Y:S01]  /*3070*/  LDL.LU R221, [R1+0x4c] ;  /* 0x00004c0001dd7983 */ /* 0x002ea20000300800 */
[----:B------:R-:W-:Y:S01]  /*3080*/  BSSY B1, `(.L_x_39) ;  /* 0x000000b000017945 */ /* 0x000fe20003800000 */
[C---:B------:R-:W-:Y:S02]  /*3090*/  ISETP.LT.OR P2, PT, R0.reuse, 0xa, !P3 ;  /* 0x0000000a0000780c */ /* 0x040fe40005f41670 */
[C---:B------:R-:W-:Y:S02]  /*30a0*/  ISETP.LT.OR P4, PT, R0.reuse, 0x9, !P0 ;  /* 0x000000090000780c */ /* 0x040fe40004781670 */
[----:B------:R-:W-:Y:S01]  /*30b0*/  ISETP.LT.OR P5, PT, R0, 0xa, !P0 ;  /* 0x0000000a0000780c */ /* 0x000fe200047a1670 */
[----:B--2---:R-:W-:-:S05]  /*30c0*/  @!P1 IMAD R221, R221, R16, R3 ;  /* 0x00000010dddd9224 */ /* 0x004fca00078e0203 */
[----:B------:R1:W-:Y:S01]  /*30d0*/  @!P1 STG.E.U8 desc[UR36][R10.64+0x1], R221 ;  /* 0x000001dd0a009986 */ /* 0x0003e2000c101124 */
[----:B------:R-:W-:-:S13]  /*30e0*/  ISETP.LT.OR P1, PT, R0, 0x9, !P3 ;  /* 0x000000090000780c */ /* 0x000fda0005f21670 */
[----:B-1----:R-:W-:Y:S05]  /*30f0*/  @P1 BRA `(.L_x_40) ;  /* 0x00000000000c1947 */ /* 0x002fea0003800000 */
[----:B------:R-:W2:Y:S02]  /*3100*/  LDG.E.U8 R2, desc[UR36][R20.64+0x8] ;  /* 0x0000082414027981 */ /* 0x000ea4000c1e1100 */
[----:B--2---:R-:W-:-:S05]  /*3110*/  PRMT R3, R2, 0x8880, RZ ;  /* 0x0000888002037816 */ /* 0x004fca00000000ff */
[----:B------:R-:W-:-:S07]  /*3120*/  IMAD R3, R3, R17, RZ ;  /* 0x0000001103037224 */ /* 0x000fce00078e02ff */
.L_x_40:
[----:B------:R-:W-:Y:S05]  /*3130*/  BSYNC B1 ;  /* 0x0000000000017941 */ /* 0x000fea0003800000 */
.L_x_39:
[----:B------:R-:W2:Y:S01]  /*3140*/  LDL.LU R221, [R1+0x50] ;  /* 0x0000500001dd7983 */ /* 0x000ea20000300800 */
[----:B------:R-:W-:Y:S01]  /*3150*/  BSSY B1, `(.L_x_41) ;  /* 0x0000007000017945 */ /* 0x000fe20003800000 */
[----:B--2---:R-:W-:-:S05]  /*3160*/  @!P1 IMAD R221, R221, R16, R3 ;  /* 0x00000010dddd9224 */ /* 0x004fca00078e0203 */
[----:B------:R1:W-:Y:S01]  /*3170*/  @!P1 STG.E.U8 desc[UR36][R4.64+0x8], R221 ;  /* 0x000008dd04009986 */ /* 0x0003e2000c101124 */
[----:B------:R-:W-:Y:S05]  /*3180*/  @P2 BRA `(.L_x_42) ;  /* 0x00000000000c2947 */ /* 0x000fea0003800000 */
[----:B------:R-:W2:Y:S02]  /*3190*/  LDG.E.U8 R2, desc[UR36][R20.64+0x9] ;  /* 0x0000092414027981 */ /* 0x000ea4000c1e1100 */
[----:B--2---:R-:W-:-:S05]  /*31a0*/  PRMT R3, R2, 0x8880, RZ ;  /* 0x0000888002037816 */ /* 0x004fca00000000ff */
[----:B------:R-:W-:-:S07]  /*31b0*/  IMAD R3, R3, R17, RZ ;  /* 0x0000001103037224 */ /* 0x000fce00078e02ff */
.L_x_42:
[----:B------:R-:W-:Y:S05]  /*31c0*/  BSYNC B1 ;  /* 0x0000000000017941 */ /* 0x000fea0003800000 */
.L_x_41:
[----:B-1----:R-:W2:Y:S01]  /*31d0*/  LDL.LU R221, [R1+0x54] ;  /* 0x0000540001dd7983 */ /* 0x002ea20000300800 */
[----:B------:R-:W-:Y:S01]  /*31e0*/  BSSY B1, `(.L_x_43) ;  /* 0x0000007000017945 */ /* 0x000fe20003800000 */
[----:B--2---:R-:W-:-:S05]  /*31f0*/  @!P2 IMAD R221, R221, R16, R3 ;  /* 0x00000010dddda224 */ /* 0x004fca00078e0203 */
[----:B------:R1:W-:Y:S01]  /*3200*/  @!P2 STG.E.U8 desc[UR36][R4.64+0x9], R221 ;  /* 0x000009dd0400a986 */ /* 0x0003e2000c101124 */
[----:B------:R-:W-:Y:S05]  /*3210*/  @P4 BRA `(.L_x_44) ;  /* 0x00000000000c4947 */ /* 0x000fea0003800000 */
[----:B------:R-:W2:Y:S02]  /*3220*/  LDG.E.U8 R2, desc[UR36][R18.64+0x8] ;  /* 0x0000082412027981 */ /* 0x000ea4000c1e1100 */
[----:B--2---:R-:W-:-:S05]  /*3230*/  PRMT R3, R2, 0x8880, RZ ;  /* 0x0000888002037816 */ /* 0x004fca00000000ff */
[----:B------:R-:W-:-:S07]  /*3240*/  IMAD R3, R3, R17, RZ ;  /* 0x0000001103037224 */ /* 0x000fce00078e02ff */
.L_x_44:
[----:B------:R-:W-:Y:S05]  /*3250*/  BSYNC B1 ;  /* 0x0000000000017941 */ /* 0x000fea0003800000 */
.L_x_43:
        /* <DEDUP_REMOVED lines=8> */
.L_x_46:
[----:B------:R-:W-:Y:S05]  /*32e0*/  BSYNC B1 ;  /* 0x0000000000017941 */ /* 0x000fea0003800000 */
.L_x_45:
[----:B-1----:R-:W2:Y:S01]  /*32f0*/  LDL.LU R221, [R1+0x5c] ;  /* 0x00005c0001dd7983 */ /* 0x002ea20000300800 */
[C---:B------:R-:W-:Y:S01]  /*3300*/  ISETP.LT.OR P1, PT, R0.reuse, 0x11, !P3 ;  /* 0x000000110000780c */ /* 0x040fe20005f21670 */
[----:B------:R-:W-:Y:S01]  /*3310*/  BSSY B1, `(.L_x_47) ;  /* 0x000000a000017945 */ /* 0x000fe20003800000 */
[C---:B------:R-:W-:Y:S02]  /*3320*/  ISETP.LT.OR P2, PT, R0.reuse, 0x12, !P3 ;  /* 0x000000120000780c */ /* 0x040fe40005f41670 */
[----:B------:R-:W-:Y:S01]  /*3330*/  ISETP.LT.OR P4, PT, R0, 0x11, !P0 ;  /* 0x000000110000780c */ /* 0x000fe20004781670 */
[----:B--2---:R-:W-:-:S05]  /*3340*/  @!P5 IMAD R221, R221, R16, R3 ;  /* 0x00000010ddddd224 */ /* 0x004fca00078e0203 */
[----:B------:R1:W-:Y:S01]  /*3350*/  @!P5 STG.E.U8 desc[UR36][R10.64+0x9], R221 ;  /* 0x000009dd0a00d986 */ /* 0x0003e2000c101124 */
[----:B------:R-:W-:Y:S02]  /*3360*/  ISETP.LT.OR P5, PT, R0, 0x12, !P0 ;  /* 0x000000120000780c */ /* 0x000fe400047a1670 */
[----:B------:R-:W-:Y:S11]  /*3370*/  @P1 BRA `(.L_x_48) ;  /* 0x00000000000c1947 */ /* 0x000ff60003800000 */
[----:B------:R-:W2:Y:S02]  /*3380*/  LDG.E.U8 R2, desc[UR36][R20.64+0x10] ;  /* 0x0000102414027981 */ /* 0x000ea4000c1e1100 */
[----:B--2---:R-:W-:-:S05]  /*3390*/  PRMT R3, R2, 0x8880, RZ ;  /* 0x0000888002037816 */ /* 0x004fca00000000ff */
[----:B------:R-:W-:-:S07]  /*33a0*/  IMAD R3, R3, R17, RZ ;  /* 0x0000001103037224 */ /* 0x000fce00078e02ff */
.L_x_48:
[----:B------:R-:W-:Y:S05]  /*33b0*/  BSYNC B1 ;  /* 0x0000000000017941 */ /* 0x000fea0003800000 */
.L_x_47:
        /* <DEDUP_REMOVED lines=8> */
.L_x_50:
[----:B------:R-:W-:Y:S05]  /*3440*/  BSYNC B1 ;  /* 0x0000000000017941 */ /* 0x000fea0003800000 */
.L_x_49:
        /* <DEDUP_REMOVED lines=8> */
.L_x_52:
[----:B------:R-:W-:Y:S05]  /*34d0*/  BSYNC B1 ;  /* 0x0000000000017941 */ /* 0x000fea0003800000 */
.L_x_51:
        /* <DEDUP_REMOVED lines=8> */
.L_x_54:
[----:B------:R-:W-:Y:S05]  /*3560*/  BSYNC B1 ;  /* 0x0000000000017941 */ /* 0x000fea0003800000 */
.L_x_53:
[----:B-1----:R-:W2:Y:S01]  /*3570*/  LDL.LU R221, [R1+0x6c] ;  /* 0x00006c0001dd7983 */ /* 0x002ea20000300800 */
[----:B------:R-:W-:Y:S01]  /*3580*/  ISETP.LT.OR P2, PT, R0, 0x19, !P3 ;  /* 0x000000190000780c */ /* 0x000fe20005f41670 */
[----:B------:R-:W-:Y:S01]  /*3590*/  BSSY B1, `(.L_x_55) ;  /* 0x0000010000017945 */ /* 0x000fe20003800000 */
[----:B------:R-:W-:Y:S02]  /*35a0*/  IADD3 R12, P1, R12, 0x80, RZ ;  /* 0x000000800c0c7810 */ /* 0x000fe40007f3e0ff */
[----:B------:R-:W-:-:S03]  /*35b0*/  ISETP.LT.OR P4, PT, R0, 0x1a, !P3 ;  /* 0x0000001a0000780c */ /* 0x000fc60005f81670 */
[----:B------:R-:W-:Y:S01]  /*35c0*/  IMAD.X R13, RZ, RZ, R13, P1 ;  /* 0x000000ffff0d7224 */ /* 0x000fe200008e060d */
[----:B------:R-:W-:Y:S01]  /*35d0*/  ISETP.LT.OR P1, PT, R0, 0x1a, !P0 ;  /* 0x0000001a0000780c */ /* 0x000fe20004721670 */
[----:B------:R-:W-:-:S04]  /*35e0*/  IMAD.WIDE.U32 R222, R12, R14, R222 ;  /* 0x0000000e0cde7225 */ /* 0x000fc800078e00de */
[----:B------:R-:W-:-:S04]  /*35f0*/  IMAD R13, R13, R14, RZ ;  /* 0x0000000e0d0d7224 */ /* 0x000fc800078e02ff */
[C---:B------:R-:W-:Y:S02]  /*3600*/  IMAD R13, R12.reuse, R15, R13 ;  /* 0x0000000f0c0d7224 */ /* 0x040fe400078e020d */
[----:B------:R-:W-:-:S04]  /*3610*/  IMAD.WIDE.U32 R14, R12, R14, R216 ;  /* 0x0000000e0c0e7225 */ /* 0x000fc800078e00d8 */
[----:B--2---:R-:W-:-:S05]  /*3620*/  @!P5 IMAD R221, R221, R16, R3 ;  /* 0x00000010ddddd224 */ /* 0x004fca00078e0203 */
[----:B------:R1:W-:Y:S01]  /*3630*/  @!P5 STG.E.U8 desc[UR36][R10.64+0x11], R221 ;  /* 0x000011dd0a00d986 */ /* 0x0003e2000c101124 */
[----:B------:R-:W-:Y:S01]  /*3640*/  ISETP.LT.OR P5, PT, R0, 0x19, !P0 ;  /* 0x000000190000780c */ /* 0x000fe200047a1670 */
[----:B------:R-:W-:-:S12]  /*3650*/  @P2 BRA `(.L_x_56) ;  /* 0x00000000000c2947 */ /* 0x000fd80003800000 */
[----:B------:R-:W2:Y:S02]  /*3660*/  LDG.E.U8 R2, desc[UR36][R20.64+0x18] ;  /* 0x0000182414027981 */ /* 0x000ea4000c1e1100 */
[----:B--2---:R-:W-:-:S05]  /*3670*/  PRMT R3, R2, 0x8880, RZ ;  /* 0x0000888002037816 */ /* 0x004fca00000000ff */
[----:B------:R-:W-:-:S07]  /*3680*/  IMAD R3, R3, R17, RZ ;  /* 0x0000001103037224 */ /* 0x000fce00078e02ff */
.L_x_56:
[----:B------:R-:W-:Y:S05]  /*3690*/  BSYNC B1 ;  /* 0x0000000000017941 */ /* 0x000fea0003800000 */
.L_x_55:
[----:B------:R-:W2:Y:S01]  /*36a0*/  LDL.LU R12, [R1+0x70] ;  /* 0x00007000010c7983 */ /* 0x000ea20000300800 */
[----:B------:R-:W-:Y:S01]  /*36b0*/  BSSY B1, `(.L_x_57) ;  /* 0x0000007000017945 */ /* 0x000fe20003800000 */
[----:B--2---:R-:W-:-:S05]  /*36c0*/  @!P2 IMAD R12, R12, R16, R3 ;  /* 0x000000100c0ca224 */ /* 0x004fca00078e0203 */
[----:B------:R2:W-:Y:S01]  /*36d0*/  @!P2 STG.E.U8 desc[UR36][R4.64+0x18], R12 ;  /* 0x0000180c0400a986 */ /* 0x0005e2000c101124 */
[----:B------:R-:W-:Y:S05]  /*36e0*/  @P4 BRA `(.L_x_58) ;  /* 0x00000000000c4947 */ /* 0x000fea0003800000 */
[----:B------:R-:W3:Y:S02]  /*36f0*/  LDG.E.U8 R2, desc[UR36][R20.64+0x19] ;  /* 0x0000192414027981 */ /* 0x000ee4000c1e1100 */
[----:B---3--:R-:W-:-:S05]  /*3700*/  PRMT R3, R2, 0x8880, RZ ;  /* 0x0000888002037816 */ /* 0x008fca00000000ff */
[----:B------:R-:W-:-:S07]  /*3710*/  IMAD R3, R3, R17, RZ ;  /* 0x0000001103037224 */ /* 0x000fce00078e02ff */
.L_x_58:
[----:B------:R-:W-:Y:S05]  /*3720*/  BSYNC B1 ;  /* 0x0000000000017941 */ /* 0x000fea0003800000 */
.L_x_57:
[----:B--2---:R-:W2:Y:S01]  /*3730*/  LDL.LU R12, [R1+0x74] ;  /* 0x00007400010c7983 */ /* 0x004ea20000300800 */
[----:B------:R-:W-:Y:S01]  /*3740*/  BSSY B1, `(.L_x_59) ;  /* 0x0000007000017945 */ /* 0x000fe20003800000 */
[----:B--2---:R-:W-:-:S05]  /*3750*/  @!P4 IMAD R12, R12, R16, R3 ;  /* 0x000000100c0cc224 */ /* 0x004fca00078e0203 */
[----:B------:R2:W-:Y:S01]  /*3760*/  @!P4 STG.E.U8 desc[UR36][R4.64+0x19], R12 ;  /* 0x0000190c0400c986 */ /* 0x0005e2000c101124 */
[----:B------:R-:W-:Y:S05]  /*3770*/  @P5 BRA `(.L_x_60) ;  /* 0x00000000000c5947 */ /* 0x000fea0003800000 */
[----:B------:R-:W3:Y:S02]  /*3780*/  LDG.E.U8 R2, desc[UR36][R18.64+0x18] ;  /* 0x0000182412027981 */ /* 0x000ee4000c1e1100 */
[----:B---3--:R-:W-:-:S05]  /*3790*/  PRMT R3, R2, 0x8880, RZ ;  /* 0x0000888002037816 */ /* 0x008fca00000000ff */
[----:B------:R-:W-:-:S07]  /*37a0*/  IMAD R3, R3, R17, RZ ;  /* 0x0000001103037224 */ /* 0x000fce00078e02ff */
.L_x_60:
[----:B------:R-:W-:Y:S05]  /*37b0*/  BSYNC B1 ;  /* 0x0000000000017941 */ /* 0x000fea0003800000 */
.L_x_59:
        /* <DEDUP_REMOVED lines=8> */
.L_x_62:
[----:B------:R-:W-:Y:S05]  /*3840*/  BSYNC B1 ;  /* 0x0000000000017941 */ /* 0x000fea0003800000 */
.L_x_61:
[----:B--2---:R-:W2:Y:S01]  /*3850*/  LDL.LU R12, [R1+0x7c] ;  /* 0x00007c00010c7983 */ /* 0x004ea20000300800 */
[----:B------:R-:W-:Y:S01]  /*3860*/  IADD3 R14, P4, R14, R22, RZ ;  /* 0x000000160e0e7210 */ /* 0x000fe20007f9e0ff */
[----:B------:R-:W-:Y:S03]  /*3870*/  BSSY B1, `(.L_x_63) ;  /* 0x000000c000017945 */ /* 0x000fe60003800000 */
[----:B------:R-:W-:Y:S01]  /*3880*/  IADD3.X R15, R23, R15, R13, P4, !PT ;  /* 0x0000000f170f7210 */ /* 0x000fe200027fe40d */
[----:B--2---:R-:W-:Y:S01]  /*3890*/  @!P1 IMAD R219, R12, R16, R3 ;  /* 0x000000100cdb9224 */ /* 0x004fe200078e0203 */
[----:B------:R-:W-:Y:S01]  /*38a0*/  IADD3 R12, P2, P5, R218, R22, R222 ;  /* 0x00000016da0c7210 */ /* 0x000fe20007d5e0de */
[----:B------:R-:W-:-:S03]  /*38b0*/  IMAD.IADD R222, R13, 0x1, R223 ;  /* 0x000000010dde7824 */ /* 0x000fc600078e02df */
[----:B------:R2:W-:Y:S01]  /*38c0*/  @!P1 STG.E.U8 desc[UR36][R10.64+0x19], R219 ;  /* 0x000019db0a009986 */ /* 0x0005e2000c101124 */
[----:B------:R-:W-:-:S04]  /*38d0*/  ISETP.GE.AND P1, PT, R220, 0x81, PT ;  /* 0x00000081dc00780c */ /* 0x000fc80003f26270 */
[----:B------:R-:W-:-:S13]  /*38e0*/  ISETP.LT.OR P4, PT, R0, 0x1, !P1 ;  /* 0x000000010000780c */ /* 0x000fda0004f81670 */
[----:B--2---:R-:W-:Y:S05]  /*38f0*/  @P4 BRA `(.L_x_64) ;  /* 0x00000000000c4947 */ /* 0x004fea0003800000 */
[----:B------:R-:W2:Y:S02]  /*3900*/  LDG.E.U8 R2, desc[UR36][R14.64] ;  /* 0x000000240e027981 */ /* 0x000ea4000c1e1100 */
[----:B--2---:R-:W-:-:S05]  /*3910*/  PRMT R3, R2, 0x8880, RZ ;  /* 0x0000888002037816 */ /* 0x004fca00000000ff */
[----:B------:R-:W-:-:S07]  /*3920*/  IMAD R3, R3, R17, RZ ;  /* 0x0000001103037224 */ /* 0x000fce00078e02ff */
.L_x_64:
[----:B------:R-:W-:Y:S05]  /*3930*/  BSYNC B1 ;  /* 0x0000000000017941 */ /* 0x000fea0003800000 */
.L_x_63:
[----:B------:R-:W2:Y:S01]  /*3940*/  LDL.LU R22, [R1] ;  /* 0x0000000001167983 */ /* 0x000ea20000300800 */
[----:B------:R-:W-:Y:S01]  /*3950*/  IADD3.X R13, R217, R23, R222, P2, P5 ;  /* 0x00000017d90d7210 */ /* 0x000fe200017ea4de */
[----:B------:R-:W-:Y:S01]  /*3960*/  BSSY B1, `(.L_x_65) ;  /* 0x000000a000017945 */ /* 0x000fe20003800000 */
[----:B------:R-:W-:-:S04]  /*3970*/  ISETP.GE.AND P2, PT, R220, 0x89, PT ;  /* 0x00000089dc00780c */ /* 0x000fc80003f46270 */
[----:B------:R-:W-:Y:S01]  /*3980*/  ISETP.LT.OR P5, PT, R0, 0x1, !P2 ;  /* 0x000000010000780c */ /* 0x000fe200057a1670 */
[----:B--2---:R-:W-:-:S05]  /*3990*/  @!P4 IMAD R22, R22, R16, R3 ;  /* 0x000000101616c224 */ /* 0x004fca00078e0203 */
[----:B------:R2:W-:Y:S01]  /*39a0*/  @!P4 STG.E.U8 desc[UR36][R6.64], R22 ;  /* 0x000000160600c986 */ /* 0x0005e2000c101124 */
[----:B------:R-:W-:-:S13]  /*39b0*/  ISETP.LT.OR P4, PT, R0, 0x2, !P1 ;  /* 0x000000020000780c */ /* 0x000fda0004f81670 */
[----:B--2---:R-:W-:Y:S05]  /*39c0*/  @P4 BRA `(.L_x_66) ;  /* 0x00000000000c4947 */ /* 0x004fea0003800000 */
[----:B------:R-:W2:Y:S02]  /*39d0*/  LDG.E.U8 R2, desc[UR36][R14.64+0x1] ;  /* 0x000001240e027981 */ /* 0x000ea4000c1e1100 */
[----:B--2---:R-:W-:-:S05]  /*39e0*/  PRMT R3, R2, 0x8880, RZ ;  /* 0x0000888002037816 */ /* 0x004fca00000000ff */
[----:B------:R-:W-:-:S07]  /*39f0*/  IMAD R3, R3, R17, RZ ;  /* 0x0000001103037224 */ /* 0x000fce00078e02ff */
.L_x_66:
[----:B------:R-:W-:Y:S05]  /*3a00*/  BSYNC B1 ;  /* 0x0000000000017941 */ /* 0x000fea0003800000 */
.L_x_65:
        /* <DEDUP_REMOVED lines=8> */
.L_x_68:
[----:B------:R-:W-:Y:S05]  /*3a90*/  BSYNC B1 ;  /* 0x0000000000017941 */ /* 0x000fea0003800000 */
.L_x_67:
[----:B--2---:R-:W2:Y:S01]  /*3aa0*/  LDL.LU R22, [R1+0x8] ;  /* 0x0000080001167983 */ /* 0x004ea20000300800 */
[----:B------:R-:W-:Y:S01]  /*3ab0*/  ISETP.LT.OR P4, PT, R0, 0x2, !P2 ;  /* 0x000000020000780c */ /* 0x000fe20005781670 */
[----:B------:R-:W-:Y:S01]  /*3ac0*/  BSSY B1, `(.L_x_69) ;  /* 0x0000008000017945 */ /* 0x000fe20003800000 */
[----:B--2---:R-:W-:-:S05]  /*3ad0*/  @!P5 IMAD R22, R22, R16, R3 ;  /* 0x000000101616d224 */ /* 0x004fca00078e0203 */
[----:B------:R2:W-:Y:S01]  /*3ae0*/  @!P5 STG.E.U8 desc[UR36][R8.64], R22 ;  /* 0x000000160800d986 */ /* 0x0005e2000c101124 */
[----:B------:R-:W-:-:S05]  /*3af0*/  ISETP.LT.OR P5, PT, R0, 0x9, !P1 ;  /* 0x000000090000780c */ /* 0x000fca0004fa1670 */
[----:B------:R-:W-:Y:S08]  /*3b00*/  @P4 BRA `(.L_x_70) ;  /* 0x00000000000c4947 */ /* 0x000ff00003800000 */
[----:B------:R-:W3:Y:S02]  /*3b10*/  LDG.E.U8 R2, desc[UR36][R12.64+0x1] ;  /* 0x000001240c027981 */ /* 0x000ee4000c1e1100 */
[----:B---3--:R-:W-:-:S05]  /*3b20*/  PRMT R3, R2, 0x8880, RZ ;  /* 0x0000888002037816 */ /* 0x008fca00000000ff */
[----:B------:R-:W-:-:S07]  /*3b30*/  IMAD R3, R3, R17, RZ ;  /* 0x0000001103037224 */ /* 0x000fce00078e02ff */
.L_x_70:
[----:B------:R-:W-:Y:S05]  /*3b40*/  BSYNC B1 ;  /* 0x0000000000017941 */ /* 0x000fea0003800000 */
.L_x_69:
        /* <DEDUP_REMOVED lines=8> */
.L_x_72:
[----:B------:R-:W-:Y:S05]  /*3bd0*/  BSYNC B1 ;  /* 0x0000000000017941 */ /* 0x000fea0003800000 */
.L_x_71:
        /* <DEDUP_REMOVED lines=10> */
.L_x_74:
[----:B------:R-:W-:Y:S05]  /*3c80*/  BSYNC B1 ;  /* 0x0000000000017941 */ /* 0x000fea0003800000 */
.L_x_73:
[----:B--2---:R-:W2:Y:S01]  /*3c90*/  LDL.LU R22, [R1+0x14] ;  /* 0x0000140001167983 */ /* 0x004ea20000300800 */
[----:B------:R-:W-:Y:S01]  /*3ca0*/  BSSY B1, `(.L_x_75) ;  /* 0x0000007000017945 */ /* 0x000fe20003800000 */
[----:B--2---:R-:W-:-:S05]  /*3cb0*/  @!P4 IMAD R22, R22, R16, R3 ;  /* 0x000000101616c224 */ /* 0x004fca00078e0203 */
[----:B------:R2:W-:Y:S01]  /*3cc0*/  @!P4 STG.E.U8 desc[UR36][R6.64+0x9], R22 ;  /* 0x000009160600c986 */ /* 0x0005e2000c101124 */
[----:B------:R-:W-:Y:S05]  /*3cd0*/  @P5 BRA `(.L_x_76) ;  /* 0x00000000000c5947 */ /* 0x000fea0003800000 */
[----:B------:R-:W2:Y:S02]  /*3ce0*/  LDG.E.U8 R2, desc[UR36][R12.64+0x8] ;  /* 0x000008240c027981 */ /* 0x000ea4000c1e1100 */
[----:B--2---:R-:W-:-:S05]  /*3cf0*/  PRMT R22, R2, 0x8880, RZ ;  /* 0x0000888002167816 */ /* 0x004fca00000000ff */
[----:B------:R-:W-:-:S07]  /*3d00*/  IMAD R3, R22, R17, RZ ;  /* 0x0000001116037224 */ /* 0x000fce00078e02ff */
.L_x_76:
[----:B------:R-:W-:Y:S05]  /*3d10*/  BSYNC B1 ;  /* 0x0000000000017941 */ /* 0x000fea0003800000 */
.L_x_75:
        /* <DEDUP_REMOVED lines=10> */
.L_x_78:
[----:B------:R-:W-:Y:S05]  /*3dc0*/  BSYNC B1 ;  /* 0x0000000000017941 */ /* 0x000fea0003800000 */
.L_x_77:
        /* <DEDUP_REMOVED lines=8> */
.L_x_80:
[----:B------:R-:W-:Y:S05]  /*3e50*/  BSYNC B1 ;  /* 0x0000000000017941 */ /* 0x000fea0003800000 */
.L_x_79:
[----:B------:R-:W2:Y:S01]  /*3e60*/  LDL.LU R22, [R1+0x20] ;  /* 0x0000200001167983 */ /* 0x000ea20000300800 */
        /* <DEDUP_REMOVED lines=9> */
.L_x_82:
[----:B------:R-:W-:Y:S05]  /*3f00*/  BSYNC B1 ;  /* 0x0000000000017941 */ /* 0x000fea0003800000 */
.L_x_81:
        /* <DEDUP_REMOVED lines=8> */
.L_x_84:
[----:B------:R-:W-:Y:S05]  /*3f90*/  BSYNC B1 ;  /* 0x0000000000017941 */ /* 0x000fea0003800000 */
.L_x_83:
        /* <DEDUP_REMOVED lines=10> */
.L_x_86:
[----:B------:R-:W-:Y:S05]  /*4040*/  BSYNC B1 ;  /* 0x0000000000017941 */ /* 0x000fea0003800000 */
.L_x_85:
        /* <DEDUP_REMOVED lines=8> */
.L_x_88:
[----:B------:R-:W-:Y:S05]  /*40d0*/  BSYNC B1 ;  /* 0x0000000000017941 */ /* 0x000fea0003800000 */
.L_x_87:
        /* <DEDUP_REMOVED lines=10> */
.L_x_90:
[----:B------:R-:W-:Y:S05]  /*4180*/  BSYNC B1 ;  /* 0x0000000000017941 */ /* 0x000fea0003800000 */
.L_x_89:
        /* <DEDUP_REMOVED lines=8> */
.L_x_92:
[----:B------:R-:W-:Y:S05]  /*4210*/  BSYNC B1 ;  /* 0x0000000000017941 */ /* 0x000fea0003800000 */
.L_x_91:
        /* <DEDUP_REMOVED lines=10> */
.L_x_94:
[----:B------:R-:W-:Y:S05]  /*42c0*/  BSYNC B1 ;  /* 0x0000000000017941 */ /* 0x000fea0003800000 */
.L_x_93:
        /* <DEDUP_REMOVED lines=8> */
.L_x_96:
[----:B------:R-:W-:Y:S05]  /*4350*/  BSYNC B1 ;  /* 0x0000000000017941 */ /* 0x000fea0003800000 */
.L_x_95:
[----:B------:R-:W-:Y:S01]  /*4360*/  ISETP.LT.OR P4, PT, R0, 0x22, !P3 ;  /* 0x000000220000780c */ /* 0x000fe20005f81670 */
[----:B--2---:R-:W-:Y:S01]  /*4370*/  @!P5 IMAD R23, R200, R16, R3 ;  /* 0x00000010c817d224 */ /* 0x004fe200078e0203 */
[----:B------:R-:W-:Y:S04]  /*4380*/  BSSY B1, `(.L_x_97) ;  /* 0x0000007000017945 */ /* 0x000fe80003800000 */
[----:B------:R2:W-:Y:S01]  /*4390*/  @!P5 STG.E.U8 desc[UR36][R4.64+0x20], R23 ;  /* 0x000020170400d986 */ /* 0x0005e2000c101124 */
[----:B------:R-:W-:-:S06]  /*43a0*/  ISETP.LT.OR P5, PT, R0, 0x21, !P0 ;  /* 0x000000210000780c */ /* 0x000fcc00047a1670 */
[----:B------:R-:W-:Y:S07]  /*43b0*/  @P4 BRA `(.L_x_98) ;  /* 0x00000000000c4947 */ /* 0x000fee0003800000 */
[----:B------:R-:W3:Y:S02]  /*43c0*/  LDG.E.U8 R2, desc[UR36][R20.64+0x21] ;  /* 0x0000212414027981 */ /* 0x000ee4000c1e1100 */
[----:B---3--:R-:W-:-:S05]  /*43d0*/  PRMT R22, R2, 0x8880, RZ ;  /* 0x0000888002167816 */ /* 0x008fca00000000ff */
[----:B------:R-:W-:-:S07]  /*43e0*/  IMAD R3, R22, R17, RZ ;  /* 0x0000001116037224 */ /* 0x000fce00078e02ff */
.L_x_98:
[----:B------:R-:W-:Y:S05]  /*43f0*/  BSYNC B1 ;  /* 0x0000000000017941 */ /* 0x000fea0003800000 */
.L_x_97:
[----:B------:R-:W-:Y:S01]  /*4400*/  @!P4 IMAD R201, R201, R16, R3 ;  /* 0x00000010c9c9c224 */ /* 0x000fe200078e0203 */
[----:B------:R-:W-:Y:S04]  /*4410*/  BSSY B1, `(.L_x_99) ;  /* 0x0000006000017945 */ /* 0x000fe80003800000 */
[----:B------:R3:W-:Y:S01]  /*4420*/  @!P4 STG.E.U8 desc[UR36][R4.64+0x21], R201 ;  /* 0x000021c90400c986 */ /* 0x0007e2000c101124 */
[----:B------:R-:W-:Y:S05]  /*4430*/  @P5 BRA `(.L_x_100) ;  /* 0x00000000000c5947 */ /* 0x000fea0003800000 */
[----:B------:R-:W4:Y:S02]  /*4440*/  LDG.E.U8 R2, desc[UR36][R18.64+0x20] ;  /* 0x0000202412027981 */ /* 0x000f24000c1e1100 */
[----:B----4-:R-:W-:-:S05]  /*4450*/  PRMT R22, R2, 0x8880, RZ ;  /* 0x0000888002167816 */ /* 0x010fca00000000ff */
[----:B------:R-:W-:-:S07]  /*4460*/  IMAD R3, R22, R17, RZ ;  /* 0x0000001116037224 */ /* 0x000fce00078e02ff */
.L_x_100:
[----:B------:R-:W-:Y:S05]  /*4470*/  BSYNC B1 ;  /* 0x0000000000017941 */ /* 0x000fea0003800000 */
.L_x_99:
[----:B------:R-:W-:Y:S01]  /*4480*/  ISETP.LT.OR P4, PT, R0, 0x22, !P0 ;  /* 0x000000220000780c */ /* 0x000fe20004781670 */
[----:B--2---:R-:W-:Y:S01]  /*4490*/  @!P5 IMAD R23, R202, R16, R3 ;  /* 0x00000010ca17d224 */ /* 0x004fe200078e0203 */
[----:B------:R-:W-:Y:S04]  /*44a0*/  BSSY B1, `(.L_x_101) ;  /* 0x0000007000017945 */ /* 0x000fe80003800000 */
[----:B------:R2:W-:Y:S01]  /*44b0*/  @!P5 STG.E.U8 desc[UR36][R10.64+0x20], R23 ;  /* 0x000020170a00d986 */ /* 0x0005e2000c101124 */
[----:B------:R-:W-:-:S06]  /*44c0*/  ISETP.LT.OR P5, PT, R0, 0x29, !P3 ;  /* 0x000000290000780c */ /* 0x000fcc0005fa1670 */
[----:B------:R-:W-:Y:S07]  /*44d0*/  @P4 BRA `(.L_x_102) ;  /* 0x00000000000c4947 */ /* 0x000fee0003800000 */
[----:B------:R-:W4:Y:S02]  /*44e0*/  LDG.E.U8 R2, desc[UR36][R18.64+0x21] ;  /* 0x0000212412027981 */ /* 0x000f24000c1e1100 */
[----:B----4-:R-:W-:-:S05]  /*44f0*/  PRMT R22, R2, 0x8880, RZ ;  /* 0x0000888002167816 */ /* 0x010fca00000000ff */
[----:B------:R-:W-:-:S07]  /*4500*/  IMAD R3, R22, R17, RZ ;  /* 0x0000001116037224 */ /* 0x000fce00078e02ff */
.L_x_102:
[----:B------:R-:W-:Y:S05]  /*4510*/  BSYNC B1 ;  /* 0x0000000000017941 */ /* 0x000fea0003800000 */
.L_x_101:
[----:B------:R-:W-:Y:S01]  /*4520*/  @!P4 IMAD R203, R203, R16, R3 ;  /* 0x00000010cbcbc224 */ /* 0x000fe200078e0203 */
[----:B------:R-:W-:Y:S04]  /*4530*/  BSSY B1, `(.L_x_103) ;  /* 0x0000006000017945 */ /* 0x000fe80003800000 */
[----:B------:R4:W-:Y:S01]  /*4540*/  @!P4 STG.E.U8 desc[UR36][R10.64+0x21], R203 ;  /* 0x000021cb0a00c986 */ /* 0x0009e2000c101124 */
[----:B------:R-:W-:Y:S05]  /*4550*/  @P5 BRA `(.L_x_104) ;  /* 0x00000000000c5947 */ /* 0x000fea0003800000 */
[----:B------:R-:W5:Y:S02]  /*4560*/  LDG.E.U8 R2, desc[UR36][R20.64+0x28] ;  /* 0x0000282414027981 */ /* 0x000f64000c1e1100 */
[----:B-----5:R-:W-:-:S05]  /*4570*/  PRMT R22, R2, 0x8880, RZ ;  /* 0x0000888002167816 */ /* 0x020fca00000000ff */
[----:B------:R-:W-:-:S07]  /*4580*/  IMAD R3, R22, R17, RZ ;  /* 0x0000001116037224 */ /* 0x000fce00078e02ff */
.L_x_104:
[----:B------:R-:W-:Y:S05]  /*4590*/  BSYNC B1 ;  /* 0x0000000000017941 */ /* 0x000fea0003800000 */
.L_x_103:
[----:B------:R-:W-:Y:S01]  /*45a0*/  ISETP.LT.OR P4, PT, R0, 0x2a, !P3 ;  /* 0x0000002a0000780c */ /* 0x000fe20005f81670 */
[----:B--2---:R-:W-:Y:S01]  /*45b0*/  @!P5 IMAD R23, R204, R16, R3 ;  /* 0x00000010cc17d224 */ /* 0x004fe200078e0203 */
[----:B------:R-:W-:Y:S04]  /*45c0*/  BSSY B1, `(.L_x_105) ;  /* 0x0000007000017945 */ /* 0x000fe80003800000 */
[----:B------:R2:W-:Y:S01]  /*45d0*/  @!P5 STG.E.U8 desc[UR36][R4.64+0x28], R23 ;  /* 0x000028170400d986 */ /* 0x0005e2000c101124 */
[----:B------:R-:W-:-:S06]  /*45e0*/  ISETP.LT.OR P5, PT, R0, 0x29, !P0 ;  /* 0x000000290000780c */ /* 0x000fcc00047a1670 */
[----:B------:R-:W-:Y:S07]  /*45f0*/  @P4 BRA `(.L_x_106) ;  /* 0x00000000000c4947 */ /* 0x000fee0003800000 */
[----:B------:R-:W5:Y:S02]  /*4600*/  LDG.E.U8 R2, desc[UR36][R20.64+0x29] ;  /* 0x0000292414027981 */ /* 0x000f64000c1e1100 */
[----:B-----5:R-:W-:-:S05]  /*4610*/  PRMT R22, R2, 0x8880, RZ ;  /* 0x0000888002167816 */ /* 0x020fca00000000ff */
[----:B------:R-:W-:-:S07]  /*4620*/  IMAD R3, R22, R17, RZ ;  /* 0x0000001116037224 */ /* 0x000fce00078e02ff */
.L_x_106:
[----:B------:R-:W-:Y:S05]  /*4630*/  BSYNC B1 ;  /* 0x0000000000017941 */ /* 0x000fea0003800000 */
.L_x_105:
[----:B------:R-:W-:Y:S01]  /*4640*/  @!P4 IMAD R205, R205, R16, R3 ;  /* 0x00000010cdcdc224 */ /* 0x000fe200078e0203 */
[----:B------:R-:W-:Y:S04]  /*4650*/  BSSY B1, `(.L_x_107) ;  /* 0x0000006000017945 */ /* 0x000fe80003800000 */
[----:B------:R0:W-:Y:S01]  /*4660*/  @!P4 STG.E.U8 desc[UR36][R4.64+0x29], R205 ;  /* 0x000029cd0400c986 */ /* 0x0001e2000c101124 */
[----:B------:R-:W-:Y:S05]  /*4670*/  @P5 BRA `(.L_x_108) ;  /* 0x00000000000c5947 */ /* 0x000fea0003800000 */
[----:B------:R-:W5:Y:S02]  /*4680*/  LDG.E.U8 R2, desc[UR36][R18.64+0x28] ;  /* 0x0000282412027981 */ /* 0x000f64000c1e1100 */
[----:B-----5:R-:W-:-:S05]  /*4690*/  PRMT R22, R2, 0x8880, RZ ;  /* 0x0000888002167816 */ /* 0x020fca00000000ff */
[----:B------:R-:W-:-:S07]  /*46a0*/  IMAD R3, R22, R17, RZ ;  /* 0x0000001116037224 */ /* 0x000fce00078e02ff */
.L_x_108:
[----:B------:R-:W-:Y:S05]  /*46b0*/  BSYNC B1 ;  /* 0x0000000000017941 */ /* 0x000fea0003800000 */
.L_x_107:
        /* <DEDUP_REMOVED lines=9> */
.L_x_110:
[----:B------:R-:W-:Y:S05]  /*4750*/  BSYNC B1 ;  /* 0x0000000000017941 */ /* 0x000fea0003800000 */
.L_x_109:
[----:B------:R-:W-:Y:S01]  /*4760*/  @!P4 IMAD R207, R207, R16, R3 ;  /* 0x00000010cfcfc224 */ /* 0x000fe200078e0203 */
[----:B------:R-:W-:Y:S04]  /*4770*/  BSSY B1, `(.L_x_111) ;  /* 0x0000006000017945 */ /* 0x000fe80003800000 */
[----:B------:R0:W-:Y:S01]  /*4780*/  @!P4 STG.E.U8 desc[UR36][R10.64+0x29], R207 ;  /* 0x000029cf0a00c986 */ /* 0x0001e2000c101124 */
[----:B------:R-:W-:Y:S05]  /*4790*/  @P5 BRA `(.L_x_112) ;  /* 0x00000000000c5947 */ /* 0x000fea0003800000 */
[----:B------:R-:W5:Y:S02]  /*47a0*/  LDG.E.U8 R2, desc[UR36][R20.64+0x30] ;  /* 0x0000302414027981 */ /* 0x000f64000c1e1100 */
[----:B-----5:R-:W-:-:S05]  /*47b0*/  PRMT R22, R2, 0x8880, RZ ;  /* 0x0000888002167816 */ /* 0x020fca00000000ff */
[----:B------:R-:W-:-:S07]  /*47c0*/  IMAD R3, R22, R17, RZ ;  /* 0x0000001116037224 */ /* 0x000fce00078e02ff */
.L_x_112:
[----:B------:R-:W-:Y:S05]  /*47d0*/  BSYNC B1 ;  /* 0x0000000000017941 */ /* 0x000fea0003800000 */
.L_x_111:
        /* <DEDUP_REMOVED lines=9> */
.L_x_114:
[----:B------:R-:W-:Y:S05]  /*4870*/  BSYNC B1 ;  /* 0x0000000000017941 */ /* 0x000fea0003800000 */
.L_x_113:
[----:B------:R-:W-:Y:S01]  /*4880*/  @!P4 IMAD R209, R209, R16, R3 ;  /* 0x00000010d1d1c224 */ /* 0x000fe200078e0203 */
[----:B------:R-:W-:Y:S04]  /*4890*/  BSSY B1, `(.L_x_115) ;  /* 0x0000006000017945 */ /* 0x000fe80003800000 */
[----:B------:R0:W-:Y:S01]  /*48a0*/  @!P4 STG.E.U8 desc[UR36][R4.64+0x31], R209 ;  /* 0x000031d10400c986 */ /* 0x0001e2000c101124 */
[----:B------:R-:W-:Y:S05]  /*48b0*/  @P5 BRA `(.L_x_116) ;  /* 0x00000000000c5947 */ /* 0x000fea0003800000 */
[----:B------:R-:W5:Y:S02]  /*48c0*/  LDG.E.U8 R2, desc[UR36][R18.64+0x30] ;  /* 0x0000302412027981 */ /* 0x000f64000c1e1100 */
[----:B-----5:R-:W-:-:S05]  /*48d0*/  PRMT R22, R2, 0x8880, RZ ;  /* 0x0000888002167816 */ /* 0x020fca00000000ff */
[----:B------:R-:W-:-:S07]  /*48e0*/  IMAD R3, R22, R17, RZ ;  /* 0x0000001116037224 */ /* 0x000fce00078e02ff */
.L_x_116:
[----:B------:R-:W-:Y:S05]  /*48f0*/  BSYNC B1 ;  /* 0x0000000000017941 */ /* 0x000fea0003800000 */
.L_x_115:
        /* <DEDUP_REMOVED lines=9> */
.L_x_118:
[----:B------:R-:W-:Y:S05]  /*4990*/  BSYNC B1 ;  /* 0x0000000000017941 */ /* 0x000fea0003800000 */
.L_x_117:
[----:B------:R-:W-:Y:S01]  /*49a0*/  @!P4 IMAD R211, R211, R16, R3 ;  /* 0x00000010d3d3c224 */ /* 0x000fe200078e0203 */
[----:B------:R-:W-:Y:S04]  /*49b0*/  BSSY B1, `(.L_x_119) ;  /* 0x0000006000017945 */ /* 0x000fe80003800000 */
[----:B------:R0:W-:Y:S01]  /*49c0*/  @!P4 STG.E.U8 desc[UR36][R10.64+0x31], R211 ;  /* 0x000031d30a00c986 */ /* 0x0001e2000c101124 */
[----:B------:R-:W-:Y:S05]  /*49d0*/  @P5 BRA `(.L_x_120) ;  /* 0x00000000000c5947 */ /* 0x000fea0003800000 */
[----:B------:R-:W5:Y:S02]  /*49e0*/  LDG.E.U8 R2, desc[UR36][R20.64+0x38] ;  /* 0x0000382414027981 */ /* 0x000f64000c1e1100 */
[----:B-----5:R-:W-:-:S05]  /*49f0*/  PRMT R22, R2, 0x8880, RZ ;  /* 0x0000888002167816 */ /* 0x020fca00000000ff */
[----:B------:R-:W-:-:S07]  /*4a00*/  IMAD R3, R22, R17, RZ ;  /* 0x0000001116037224 */ /* 0x000fce00078e02ff */
.L_x_120:
[----:B------:R-:W-:Y:S05]  /*4a10*/  BSYNC B1 ;  /* 0x0000000000017941 */ /* 0x000fea0003800000 */
.L_x_119:
        /* <DEDUP_REMOVED lines=9> */
.L_x_122:
[----:B------:R-:W-:Y:S05]  /*4ab0*/  BSYNC B1 ;  /* 0x0000000000017941 */ /* 0x000fea0003800000 */
.L_x_121:
[----:B------:R-:W-:Y:S01]  /*4ac0*/  @!P4 IMAD R213, R213, R16, R3 ;  /* 0x00000010d5d5c224 */ /* 0x000fe200078e0203 */
[----:B------:R-:W-:Y:S04]  /*4ad0*/  BSSY B1, `(.L_x_123) ;  /* 0x0000006000017945 */ /* 0x000fe80003800000 */
[----:B------:R0:W-:Y:S01]  /*4ae0*/  @!P4 STG.E.U8 desc[UR36][R4.64+0x39], R213 ;  /* 0x000039d50400c986 */ /* 0x0001e2000c101124 */
[----:B------:R-:W-:Y:S05]  /*4af0*/  @P5 BRA `(.L_x_124) ;  /* 0x00000000000c5947 */ /* 0x000fea0003800000 */
[----:B------:R-:W5:Y:S02]  /*4b00*/  LDG.E.U8 R2, desc[UR36][R18.64+0x38] ;  /* 0x0000382412027981 */ /* 0x000f64000c1e1100 */
[----:B-----5:R-:W-:-:S05]  /*4b10*/  PRMT R22, R2, 0x8880, RZ ;  /* 0x0000888002167816 */ /* 0x020fca00000000ff */
[----:B------:R-:W-:-:S07]  /*4b20*/  IMAD R3, R22, R17, RZ ;  /* 0x0000001116037224 */ /* 0x000fce00078e02ff */
.L_x_124:
[----:B------:R-:W-:Y:S05]  /*4b30*/  BSYNC B1 ;  /* 0x0000000000017941 */ /* 0x000fea0003800000 */
.L_x_123:
        /* <DEDUP_REMOVED lines=9> */
.L_x_126:
[----:B------:R-:W-:Y:S05]  /*4bd0*/  BSYNC B1 ;  /* 0x0000000000017941 */ /* 0x000fea0003800000 */
.L_x_125:
[----:B------:R-:W-:Y:S01]  /*4be0*/  @!P4 IMAD R215, R215, R16, R3 ;  /* 0x00000010d7d7c224 */ /* 0x000fe200078e0203 */
[----:B------:R-:W-:Y:S04]  /*4bf0*/  BSSY B1, `(.L_x_127) ;  /* 0x0000006000017945 */ /* 0x000fe80003800000 */
[----:B------:R0:W-:Y:S01]  /*4c00*/  @!P4 STG.E.U8 desc[UR36][R10.64+0x39], R215 ;  /* 0x000039d70a00c986 */ /* 0x0001e2000c101124 */
[----:B------:R-:W-:Y:S05]  /*4c10*/  @P5 BRA `(.L_x_128) ;  /* 0x00000000000c5947 */ /* 0x000fea0003800000 */
[----:B------:R-:W5:Y:S02]  /*4c20*/  LDG.E.U8 R2, desc[UR36][R14.64+0x20] ;  /* 0x000020240e027981 */ /* 0x000f64000c1e1100 */
[----:B-----5:R-:W-:-:S05]  /*4c30*/  PRMT R22, R2, 0x8880, RZ ;  /* 0x0000888002167816 */ /* 0x020fca00000000ff */
[----:B------:R-:W-:-:S07]  /*4c40*/  IMAD R3, R22, R17, RZ ;  /* 0x0000001116037224 */ /* 0x000fce00078e02ff */
.L_x_128:
[----:B------:R-:W-:Y:S05]  /*4c50*/  BSYNC B1 ;  /* 0x0000000000017941 */ /* 0x000fea0003800000 */
.L_x_127:
        /* <DEDUP_REMOVED lines=9> */
.L_x_130:
[----:B------:R-:W-:Y:S05]  /*4cf0*/  BSYNC B1 ;  /* 0x0000000000017941 */ /* 0x000fea0003800000 */
.L_x_129:
[----:B------:R-:W-:Y:S01]  /*4d00*/  @!P4 IMAD R185, R185, R16, R3 ;  /* 0x00000010b9b9c224 */ /* 0x000fe200078e0203 */
[----:B------:R-:W-:Y:S04]  /*4d10*/  BSSY B1, `(.L_x_131) ;  /* 0x0000006000017945 */ /* 0x000fe80003800000 */
[----:B------:R0:W-:Y:S01]  /*4d20*/  @!P4 STG.E.U8 desc[UR36][R6.64+0x21], R185 ;  /* 0x000021b90600c986 */ /* 0x0001e2000c101124 */
[----:B------:R-:W-:Y:S05]  /*4d30*/  @P5 BRA `(.L_x_132) ;  /* 0x00000000000c5947 */ /* 0x000fea0003800000 */
[----:B------:R-:W5:Y:S02]  /*4d40*/  LDG.E.U8 R2, desc[UR36][R12.64+0x20] ;  /* 0x000020240c027981 */ /* 0x000f64000c1e1100 */
[----:B-----5:R-:W-:-:S05]  /*4d50*/  PRMT R22, R2, 0x8880, RZ ;  /* 0x0000888002167816 */ /* 0x020fca00000000ff */
[----:B------:R-:W-:-:S07]  /*4d60*/  IMAD R3, R22, R17, RZ ;  /* 0x0000001116037224 */ /* 0x000fce00078e02ff */
.L_x_132:
[----:B------:R-:W-:Y:S05]  /*4d70*/  BSYNC B1 ;  /* 0x0000000000017941 */ /* 0x000fea0003800000 */
.L_x_131:
        /* <DEDUP_REMOVED lines=9> */
.L_x_134:
[----:B------:R-:W-:Y:S05]  /*4e10*/  BSYNC B1 ;  /* 0x0000000000017941 */ /* 0x000fea0003800000 */
.L_x_133:
[----:B------:R-:W-:Y:S01]  /*4e20*/  @!P4 IMAD R187, R187, R16, R3 ;  /* 0x00000010bbbbc224 */ /* 0x000fe200078e0203 */
[----:B------:R-:W-:Y:S04]  /*4e30*/  BSSY B1, `(.L_x_135) ;  /* 0x0000006000017945 */ /* 0x000fe80003800000 */
[----:B------:R0:W-:Y:S01]  /*4e40*/  @!P4 STG.E.U8 desc[UR36][R8.64+0x21], R187 ;  /* 0x000021bb0800c986 */ /* 0x0001e2000c101124 */
[----:B------:R-:W-:Y:S05]  /*4e50*/  @P5 BRA `(.L_x_136) ;  /* 0x00000000000c5947 */ /* 0x000fea0003800000 */
[----:B------:R-:W5:Y:S02]  /*4e60*/  LDG.E.U8 R2, desc[UR36][R14.64+0x28] ;  /* 0x000028240e027981 */ /* 0x000f64000c1e1100 */
[----:B-----5:R-:W-:-:S05]  /*4e70*/  PRMT R22, R2, 0x8880, RZ ;  /* 0x0000888002167816 */ /* 0x020fca00000000ff */
[----:B------:R-:W-:-:S07]  /*4e80*/  IMAD R3, R22, R17, RZ ;  /* 0x0000001116037224 */ /* 0x000fce00078e02ff */
.L_x_136:
[----:B------:R-:W-:Y:S05]  /*4e90*/  BSYNC B1 ;  /* 0x0000000000017941 */ /* 0x000fea0003800000 */
.L_x_135:
        /* <DEDUP_REMOVED lines=9> */
.L_x_138:
[----:B------:R-:W-:Y:S05]  /*4f30*/  BSYNC B1 ;  /* 0x0000000000017941 */ /* 0x000fea0003800000 */
.L_x_137:
[----:B------:R-:W-:Y:S01]  /*4f40*/  @!P4 IMAD R189, R189, R16, R3 ;  /* 0x00000010bdbdc224 */ /* 0x000fe200078e0203 */
[----:B------:R-:W-:Y:S04]  /*4f50*/  BSSY B1, `(.L_x_139) ;  /* 0x0000006000017945 */ /* 0x000fe80003800000 */
[----:B------:R0:W-:Y:S01]  /*4f60*/  @!P4 STG.E.U8 desc[UR36][R6.64+0x29], R189 ;  /* 0x000029bd0600c986 */ /* 0x0001e2000c101124 */
[----:B------:R-:W-:Y:S05]  /*4f70*/  @P5 BRA `(.L_x_140) ;  /* 0x00000000000c5947 */ /* 0x000fea0003800000 */
[----:B------:R-:W5:Y:S02]  /*4f80*/  LDG.E.U8 R2, desc[UR36][R12.64+0x28] ;  /* 0x000028240c027981 */ /* 0x000f64000c1e1100 */
[----:B-----5:R-:W-:-:S05]  /*4f90*/  PRMT R22, R2, 0x8880, RZ ;  /* 0x0000888002167816 */ /* 0x020fca00000000ff */
[----:B------:R-:W-:-:S07]  /*4fa0*/  IMAD R3, R22, R17, RZ ;  /* 0x0000001116037224 */ /* 0x000fce00078e02ff */
.L_x_140:
[----:B------:R-:W-:Y:S05]  /*4fb0*/  BSYNC B1 ;  /* 0x0000000000017941 */ /* 0x000fea0003800000 */
.L_x_139:
        /* <DEDUP_REMOVED lines=9> */
.L_x_142:
[----:B------:R-:W-:Y:S05]  /*5050*/  BSYNC B1 ;  /* 0x0000000000017941 */ /* 0x000fea0003800000 */
.L_x_141:
[----:B------:R-:W-:Y:S01]  /*5060*/  @!P4 IMAD R191, R191, R16, R3 ;  /* 0x00000010bfbfc224 */ /* 0x000fe200078e0203 */
[----:B------:R-:W-:Y:S04]  /*5070*/  BSSY B1, `(.L_x_143) ;  /* 0x0000006000017945 */ /* 0x000fe80003800000 */
[----:B------:R0:W-:Y:S01]  /*5080*/  @!P4 STG.E.U8 desc[UR36][R8.64+0x29], R191 ;  /* 0x000029bf0800c986 */ /* 0x0001e2000c101124 */
[----:B------:R-:W-:Y:S05]  /*5090*/  @P5 BRA `(.L_x_144) ;  /* 0x00000000000c5947 */ /* 0x000fea0003800000 */
[----:B------:R-:W5:Y:S02]  /*50a0*/  LDG.E.U8 R2, desc[UR36][R14.64+0x30] ;  /* 0x000030240e027981 */ /* 0x000f64000c1e1100 */
[----:B-----5:R-:W-:-:S05]  /*50b0*/  PRMT R22, R2, 0x8880, RZ ;  /* 0x0000888002167816 */ /* 0x020fca00000000ff */
[----:B------:R-:W-:-:S07]  /*50c0*/  IMAD R3, R22, R17, RZ ;  /* 0x0000001116037224 */ /* 0x000fce00078e02ff */
.L_x_144:
[----:B------:R-:W-:Y:S05]  /*50d0*/  BSYNC B1 ;  /* 0x0000000000017941 */ /* 0x000fea0003800000 */
.L_x_143:
        /* <DEDUP_REMOVED lines=9> */
.L_x_146:
[----:B------:R-:W-:Y:S05]  /*5170*/  BSYNC B1 ;  /* 0x0000000000017941 */ /* 0x000fea0003800000 */
.L_x_145:
[----:B------:R-:W-:Y:S01]  /*5180*/  @!P4 IMAD R193, R193, R16, R3 ;  /* 0x00000010c1c1c224 */ /* 0x000fe200078e0203 */
[----:B------:R-:W-:Y:S04]  /*5190*/  BSSY B1, `(.L_x_147) ;  /* 0x0000006000017945 */ /* 0x000fe80003800000 */
[----:B------:R0:W-:Y:S01]  /*51a0*/  @!P4 STG.E.U8 desc[UR36][R6.64+0x31], R193 ;  /* 0x000031c10600c986 */ /* 0x0001e2000c101124 */
[----:B------:R-:W-:Y:S05]  /*51b0*/  @P5 BRA `(.L_x_148) ;  /* 0x00000000000c5947 */ /* 0x000fea0003800000 */
[----:B------:R-:W5:Y:S02]  /*51c0*/  LDG.E.U8 R2, desc[UR36][R12.64+0x30] ;  /* 0x000030240c027981 */ /* 0x000f64000c1e1100 */
[----:B-----5:R-:W-:-:S05]  /*51d0*/  PRMT R22, R2, 0x8880, RZ ;  /* 0x0000888002167816 */ /* 0x020fca00000000ff */
[----:B------:R-:W-:-:S07]  /*51e0*/  IMAD R3, R22, R17, RZ ;  /* 0x0000001116037224 */ /* 0x000fce00078e02ff */
.L_x_148:
[----:B------:R-:W-:Y:S05]  /*51f0*/  BSYNC B1 ;  /* 0x0000000000017941 */ /* 0x000fea0003800000 */
.L_x_147:
        /* <DEDUP_REMOVED lines=9> */
.L_x_150:
[----:B------:R-:W-:Y:S05]  /*5290*/  BSYNC B1 ;  /* 0x0000000000017941 */ /* 0x000fea0003800000 */
.L_x_149:
[----:B------:R-:W-:Y:S01]  /*52a0*/  @!P4 IMAD R195, R195, R16, R3 ;  /* 0x00000010c3c3c224 */ /* 0x000fe200078e0203 */
[----:B------:R-:W-:Y:S04]  /*52b0*/  BSSY B1, `(.L_x_151) ;  /* 0x0000006000017945 */ /* 0x000fe80003800000 */
[----:B------:R0:W-:Y:S01]  /*52c0*/  @!P4 STG.E.U8 desc[UR36][R8.64+0x31], R195 ;  /* 0x000031c30800c986 */ /* 0x0001e2000c101124 */
[----:B------:R-:W-:Y:S05]  /*52d0*/  @P5 BRA `(.L_x_152) ;  /* 0x00000000000c5947 */ /* 0x000fea0003800000 */
[----:B------:R-:W5:Y:S02]  /*52e0*/  LDG.E.U8 R2, desc[UR36][R14.64+0x38] ;  /* 0x000038240e027981 */ /* 0x000f64000c1e1100 */
[----:B-----5:R-:W-:-:S05]  /*52f0*/  PRMT R22, R2, 0x8880, RZ ;  /* 0x0000888002167816 */ /* 0x020fca00000000ff */
[----:B------:R-:W-:-:S07]  /*5300*/  IMAD R3, R22, R17, RZ ;  /* 0x0000001116037224 */ /* 0x000fce00078e02ff */
.L_x_152:
[----:B------:R-:W-:Y:S05]  /*5310*/  BSYNC B1 ;  /* 0x0000000000017941 */ /* 0x000fea0003800000 */
.L_x_151:
        /* <DEDUP_REMOVED lines=9> */
.L_x_154:
[----:B------:R-:W-:Y:S05]  /*53b0*/  BSYNC B1 ;  /* 0x0000000000017941 */ /* 0x000fea0003800000 */
.L_x_153:
[----:B------:R-:W-:Y:S01]  /*53c0*/  @!P4 IMAD R197, R197, R16, R3 ;  /* 0x00000010c5c5c224 */ /* 0x000fe200078e0203 */
[----:B------:R-:W-:Y:S04]  /*53d0*/  BSSY B1, `(.L_x_155) ;  /* 0x0000006000017945 */ /* 0x000fe80003800000 */
[----:B------:R0:W-:Y:S01]  /*53e0*/  @!P4 STG.E.U8 desc[UR36][R6.64+0x39], R197 ;  /* 0x000039c50600c986 */ /* 0x0001e2000c101124 */
[----:B------:R-:W-:Y:S05]  /*53f0*/  @P5 BRA `(.L_x_156) ;  /* 0x00000000000c5947 */ /* 0x000fea0003800000 */
[----:B------:R-:W5:Y:S02]  /*5400*/  LDG.E.U8 R2, desc[UR36][R12.64+0x38] ;  /* 0x000038240c027981 */ /* 0x000f64000c1e1100 */
[----:B-----5:R-:W-:-:S05]  /*5410*/  PRMT R22, R2, 0x8880, RZ ;  /* 0x0000888002167816 */ /* 0x020fca00000000ff */
[----:B------:R-:W-:-:S07]  /*5420*/  IMAD R3, R22, R17, RZ ;  /* 0x0000001116037224 */ /* 0x000fce00078e02ff */
.L_x_156:
[----:B------:R-:W-:Y:S05]  /*5430*/  BSYNC B1 ;  /* 0x0000000000017941 */ /* 0x000fea0003800000 */
.L_x_155:
        /* <DEDUP_REMOVED lines=9> */
.L_x_158:
[----:B------:R-:W-:Y:S05]  /*54d0*/  BSYNC B1 ;  /* 0x0000000000017941 */ /* 0x000fea0003800000 */
.L_x_157:
[----:B------:R-:W-:Y:S01]  /*54e0*/  @!P4 IMAD R199, R199, R16, R3 ;  /* 0x00000010c7c7c224 */ /* 0x000fe200078e0203 */
[----:B------:R-:W-:Y:S04]  /*54f0*/  BSSY B1, `(.L_x_159) ;  /* 0x0000006000017945 */ /* 0x000fe80003800000 */
[----:B------:R0:W-:Y:S01]  /*5500*/  @!P4 STG.E.U8 desc[UR36][R8.64+0x39], R199 ;  /* 0x000039c70800c986 */ /* 0x0001e2000c101124 */
[----:B------:R-:W-:Y:S05]  /*5510*/  @P5 BRA `(.L_x_160) ;  /* 0x00000000000c5947 */ /* 0x000fea0003800000 */
[----:B------:R-:W5:Y:S02]  /*5520*/  LDG.E.U8 R2, desc[UR36][R20.64+0x40] ;  /* 0x0000402414027981 */ /* 0x000f64000c1e1100 */
[----:B-----5:R-:W-:-:S05]  /*5530*/  PRMT R22, R2, 0x8880, RZ ;  /* 0x0000888002167816 */ /* 0x020fca00000000ff */
[----:B------:R-:W-:-:S07]  /*5540*/  IMAD R3, R22, R17, RZ ;  /* 0x0000001116037224 */ /* 0x000fce00078e02ff */
.L_x_160:
[----:B------:R-:W-:Y:S05]  /*5550*/  BSYNC B1 ;  /* 0x0000000000017941 */ /* 0x000fea0003800000 */
.L_x_159:
        /* <DEDUP_REMOVED lines=9> */
.L_x_162:
[----:B------:R-:W-:Y:S05]  /*55f0*/  BSYNC B1 ;  /* 0x0000000000017941 */ /* 0x000fea0003800000 */
.L_x_161:
[----:B------:R-:W-:Y:S01]  /*5600*/  @!P4 IMAD R169, R169, R16, R3 ;  /* 0x00000010a9a9c224 */ /* 0x000fe200078e0203 */
[----:B------:R-:W-:Y:S04]  /*5610*/  BSSY B1, `(.L_x_163) ;  /* 0x0000006000017945 */ /* 0x000fe80003800000 */
[----:B------:R0:W-:Y:S01]  /*5620*/  @!P4 STG.E.U8 desc[UR36][R4.64+0x41], R169 ;  /* 0x000041a90400c986 */ /* 0x0001e2000c101124 */
[----:B------:R-:W-:Y:S05]  /*5630*/  @P5 BRA `(.L_x_164) ;  /* 0x00000000000c5947 */ /* 0x000fea0003800000 */
[----:B------:R-:W5:Y:S02]  /*5640*/  LDG.E.U8 R2, desc[UR36][R18.64+0x40] ;  /* 0x0000402412027981 */ /* 0x000f64000c1e1100 */
[----:B-----5:R-:W-:-:S05]  /*5650*/  PRMT R22, R2, 0x8880, RZ ;  /* 0x0000888002167816 */ /* 0x020fca00000000ff */
[----:B------:R-:W-:-:S07]  /*5660*/  IMAD R3, R22, R17, RZ ;  /* 0x0000001116037224 */ /* 0x000fce00078e02ff */
.L_x_164:
[----:B------:R-:W-:Y:S05]  /*5670*/  BSYNC B1 ;  /* 0x0000000000017941 */ /* 0x000fea0003800000 */
.L_x_163:
        /* <DEDUP_REMOVED lines=9> */
.L_x_166:
[----:B------:R-:W-:Y:S05]  /*5710*/  BSYNC B1 ;  /* 0x0000000000017941 */ /* 0x000fea0003800000 */
.L_x_165:
[----:B------:R-:W-:Y:S01]  /*5720*/  @!P4 IMAD R171, R171, R16, R3 ;  /* 0x00000010ababc224 */ /* 0x000fe200078e0203 */
[----:B------:R-:W-:Y:S04]  /*5730*/  BSSY B1, `(.L_x_167) ;  /* 0x0000006000017945 */ /* 0x000fe80003800000 */
[----:B------:R0:W-:Y:S01]  /*5740*/  @!P4 STG.E.U8 desc[UR36][R10.64+0x41], R171 ;  /* 0x000041ab0a00c986 */ /* 0x0001e2000c101124 */
[----:B------:R-:W-:Y:S05]  /*5750*/  @P5 BRA `(.L_x_168) ;  /* 0x00000000000c5947 */ /* 0x000fea0003800000 */
[----:B------:R-:W5:Y:S02]  /*5760*/  LDG.E.U8 R2, desc[UR36][R20.64+0x48] ;  /* 0x0000482414027981 */ /* 0x000f64000c1e1100 */
[----:B-----5:R-:W-:-:S05]  /*5770*/  PRMT R22, R2, 0x8880, RZ ;  /* 0x0000888002167816 */ /* 0x020fca00000000ff */
[----:B------:R-:W-:-:S07]  /*5780*/  IMAD R3, R22, R17, RZ ;  /* 0x0000001116037224 */ /* 0x000fce00078e02ff */
.L_x_168:
[----:B------:R-:W-:Y:S05]  /*5790*/  BSYNC B1 ;  /* 0x0000000000017941 */ /* 0x000fea0003800000 */
.L_x_167:
        /* <DEDUP_REMOVED lines=9> */
.L_x_170:
[----:B------:R-:W-:Y:S05]  /*5830*/  BSYNC B1 ;  /* 0x0000000000017941 */ /* 0x000fea0003800000 */
.L_x_169:
[----:B------:R-:W-:Y:S01]  /*5840*/  @!P4 IMAD R173, R173, R16, R3 ;  /* 0x00000010adadc224 */ /* 0x000fe200078e0203 */
[----:B------:R-:W-:Y:S04]  /*5850*/  BSSY B1, `(.L_x_171) ;  /* 0x0000006000017945 */ /* 0x000fe80003800000 */
[----:B------:R0:W-:Y:S01]  /*5860*/  @!P4 STG.E.U8 desc[UR36][R4.64+0x49], R173 ;  /* 0x000049ad0400c986 */ /* 0x0001e2000c101124 */
[----:B------:R-:W-:Y:S05]  /*5870*/  @P5 BRA `(.L_x_172) ;  /* 0x00000000000c5947 */ /* 0x000fea0003800000 */
[----:B------:R-:W5:Y:S02]  /*5880*/  LDG.E.U8 R2, desc[UR36][R18.64+0x48] ;  /* 0x0000482412027981 */ /* 0x000f64000c1e1100 */
[----:B-----5:R-:W-:-:S05]  /*5890*/  PRMT R22, R2, 0x8880, RZ ;  /* 0x0000888002167816 */ /* 0x020fca00000000ff */
[----:B------:R-:W-:-:S07]  /*58a0*/  IMAD R3, R22, R17, RZ ;  /* 0x0000001116037224 */ /* 0x000fce00078e02ff */
.L_x_172:
[----:B------:R-:W-:Y:S05]  /*58b0*/  BSYNC B1 ;  /* 0x0000000000017941 */ /* 0x000fea0003800000 */
.L_x_171:
        /* <DEDUP_REMOVED lines=9> */
.L_x_174:
[----:B------:R-:W-:Y:S05]  /*5950*/  BSYNC B1 ;  /* 0x0000000000017941 */ /* 0x000fea0003800000 */
.L_x_173:
[----:B------:R-:W-:Y:S01]  /*5960*/  @!P4 IMAD R175, R175, R16, R3 ;  /* 0x00000010afafc224 */ /* 0x000fe200078e0203 */
[----:B------:R-:W-:Y:S04]  /*5970*/  BSSY B1, `(.L_x_175) ;  /* 0x0000006000017945 */ /* 0x000fe80003800000 */
[----:B------:R0:W-:Y:S01]  /*5980*/  @!P4 STG.E.U8 desc[UR36][R10.64+0x49], R175 ;  /* 0x000049af0a00c986 */ /* 0x0001e2000c101124 */
[----:B------:R-:W-:Y:S05]  /*5990*/  @P5 BRA `(.L_x_176) ;  /* 0x00000000000c5947 */ /* 0x000fea0003800000 */
[----:B------:R-:W5:Y:S02]  /*59a0*/  LDG.E.U8 R2, desc[UR36][R20.64+0x50] ;  /* 0x0000502414027981 */ /* 0x000f64000c1e1100 */
[----:B-----5:R-:W-:-:S05]  /*59b0*/  PRMT R22, R2, 0x8880, RZ ;  /* 0x0000888002167816 */ /* 0x020fca00000000ff */
[----:B------:R-:W-:-:S07]  /*59c0*/  IMAD R3, R22, R17, RZ ;  /* 0x0000001116037224 */ /* 0x000fce00078e02ff */
.L_x_176:
[----:B------:R-:W-:Y:S05]  /*59d0*/  BSYNC B1 ;  /* 0x0000000000017941 */ /* 0x000fea0003800000 */
.L_x_175:
        /* <DEDUP_REMOVED lines=9> */
.L_x_178:
[----:B------:R-:W-:Y:S05]  /*5a70*/  BSYNC B1 ;  /* 0x0000000000017941 */ /* 0x000fea0003800000 */
.L_x_177:
[----:B------:R-:W-:Y:S01]  /*5a80*/  @!P4 IMAD R177, R177, R16, R3 ;  /* 0x00000010b1b1c224 */ /* 0x000fe200078e0203 */
[----:B------:R-:W-:Y:S04]  /*5a90*/  BSSY B1, `(.L_x_179) ;  /* 0x0000006000017945 */ /* 0x000fe80003800000 */
[----:B------:R0:W-:Y:S01]  /*5aa0*/  @!P4 STG.E.U8 desc[UR36][R4.64+0x51], R177 ;  /* 0x000051b10400c986 */ /* 0x0001e2000c101124 */
[----:B------:R-:W-:Y:S05]  /*5ab0*/  @P5 BRA `(.L_x_180) ;  /* 0x00000000000c5947 */ /* 0x000fea0003800000 */
[----:B------:R-:W5:Y:S02]  /*5ac0*/  LDG.E.U8 R2, desc[UR36][R18.64+0x50] ;  /* 0x0000502412027981 */ /* 0x000f64000c1e1100 */
[----:B-----5:R-:W-:-:S05]  /*5ad0*/  PRMT R22, R2, 0x8880, RZ ;  /* 0x0000888002167816 */ /* 0x020fca00000000ff */
[----:B------:R-:W-:-:S07]  /*5ae0*/  IMAD R3, R22, R17, RZ ;  /* 0x0000001116037224 */ /* 0x000fce00078e02ff */
.L_x_180:
[----:B------:R-:W-:Y:S05]  /*5af0*/  BSYNC B1 ;  /* 0x0000000000017941 */ /* 0x000fea0003800000 */
.L_x_179:
        /* <DEDUP_REMOVED lines=9> */
.L_x_182:
[----:B------:R-:W-:Y:S05]  /*5b90*/  BSYNC B1 ;  /* 0x0000000000017941 */ /* 0x000fea0003800000 */
.L_x_181:
[----:B------:R-:W-:Y:S01]  /*5ba0*/  @!P4 IMAD R179, R179, R16, R3 ;  /* 0x00000010b3b3c224 */ /* 0x000fe200078e0203 */
[----:B------:R-:W-:Y:S04]  /*5bb0*/  BSSY B1, `(.L_x_183) ;  /* 0x0000006000017945 */ /* 0x000fe80003800000 */
[----:B------:R0:W-:Y:S01]  /*5bc0*/  @!P4 STG.E.U8 desc[UR36][R10.64+0x51], R179 ;  /* 0x000051b30a00c986 */ /* 0x0001e2000c101124 */
[----:B------:R-:W-:Y:S05]  /*5bd0*/  @P5 BRA `(.L_x_184) ;  /* 0x00000000000c5947 */ /* 0x000fea0003800000 */
[----:B------:R-:W5:Y:S02]  /*5be0*/  LDG.E.U8 R2, desc[UR36][R20.64+0x58] ;  /* 0x0000582414027981 */ /* 0x000f64000c1e1100 */
[----:B-----5:R-:W-:-:S05]  /*5bf0*/  PRMT R22, R2, 0x8880, RZ ;  /* 0x0000888002167816 */ /* 0x020fca00000000ff */
[----:B------:R-:W-:-:S07]  /*5c00*/  IMAD R3, R22, R17, RZ ;  /* 0x0000001116037224 */ /* 0x000fce00078e02ff */
.L_x_184:
[----:B------:R-:W-:Y:S05]  /*5c10*/  BSYNC B1 ;  /* 0x0000000000017941 */ /* 0x000fea0003800000 */
.L_x_183:
        /* <DEDUP_REMOVED lines=9> */
.L_x_186:
[----:B------:R-:W-:Y:S05]  /*5cb0*/  BSYNC B1 ;  /* 0x0000000000017941 */ /* 0x000fea0003800000 */
.L_x_185:
[----:B------:R-:W-:Y:S01]  /*5cc0*/  @!P4 IMAD R181, R181, R16, R3 ;  /* 0x00000010b5b5c224 */ /* 0x000fe200078e0203 */
[----:B------:R-:W-:Y:S04]  /*5cd0*/  BSSY B1, `(.L_x_187) ;  /* 0x0000006000017945 */ /* 0x000fe80003800000 */
[----:B------:R0:W-:Y:S01]  /*5ce0*/  @!P4 STG.E.U8 desc[UR36][R4.64+0x59], R181 ;  /* 0x000059b50400c986 */ /* 0x0001e2000c101124 */
[----:B------:R-:W-:Y:S05]  /*5cf0*/  @P5 BRA `(.L_x_188) ;  /* 0x00000000000c5947 */ /* 0x000fea0003800000 */
[----:B------:R-:W5:Y:S02]  /*5d00*/  LDG.E.U8 R2, desc[UR36][R18.64+0x58] ;  /* 0x0000582412027981 */ /* 0x000f64000c1e1100 */
[----:B-----5:R-:W-:-:S05]  /*5d10*/  PRMT R22, R2, 0x8880, RZ ;  /* 0x0000888002167816 */ /* 0x020fca00000000ff */
[----:B------:R-:W-:-:S07]  /*5d20*/  IMAD R3, R22, R17, RZ ;  /* 0x0000001116037224 */ /* 0x000fce00078e02ff */
.L_x_188:
[----:B------:R-:W-:Y:S05]  /*5d30*/  BSYNC B1 ;  /* 0x0000000000017941 */ /* 0x000fea0003800000 */
.L_x_187:
        /* <DEDUP_REMOVED lines=9> */
.L_x_190:
[----:B------:R-:W-:Y:S05]  /*5dd0*/  BSYNC B1 ;  /* 0x0000000000017941 */ /* 0x000fea0003800000 */
.L_x_189:
[----:B------:R-:W-:Y:S01]  /*5de0*/  @!P4 IMAD R183, R183, R16, R3 ;  /* 0x00000010b7b7c224 */ /* 0x000fe200078e0203 */
[----:B------:R-:W-:Y:S04]  /*5df0*/  BSSY B1, `(.L_x_191) ;  /* 0x0000006000017945 */ /* 0x000fe80003800000 */
[----:B------:R0:W-:Y:S01]  /*5e00*/  @!P4 STG.E.U8 desc[UR36][R10.64+0x59], R183 ;  /* 0x000059b70a00c986 */ /* 0x0001e2000c101124 */
[----:B------:R-:W-:Y:S05]  /*5e10*/  @P5 BRA `(.L_x_192) ;  /* 0x00000000000c5947 */ /* 0x000fea0003800000 */
[----:B------:R-:W5:Y:S02]  /*5e20*/  LDG.E.U8 R2, desc[UR36][R14.64+0x40] ;  /* 0x000040240e027981 */ /* 0x000f64000c1e1100 */
[----:B-----5:R-:W-:-:S05]  /*5e30*/  PRMT R22, R2, 0x8880, RZ ;  /* 0x0000888002167816 */ /* 0x020fca00000000ff */
[----:B------:R-:W-:-:S07]  /*5e40*/  IMAD R3, R22, R17, RZ ;  /* 0x0000001116037224 */ /* 0x000fce00078e02ff */
.L_x_192:
[----:B------:R-:W-:Y:S05]  /*5e50*/  BSYNC B1 ;  /* 0x0000000000017941 */ /* 0x000fea0003800000 */
.L_x_191:
        /* <DEDUP_REMOVED lines=9> */
.L_x_194:
[----:B------:R-:W-:Y:S05]  /*5ef0*/  BSYNC B1 ;  /* 0x0000000000017941 */ /* 0x000fea0003800000 */
.L_x_193:
[----:B------:R-:W-:Y:S01]  /*5f00*/  @!P4 IMAD R153, R153, R16, R3 ;  /* 0x000000109999c224 */ /* 0x000fe200078e0203 */
[----:B------:R-:W-:Y:S04]  /*5f10*/  BSSY B1, `(.L_x_195) ;  /* 0x0000006000017945 */ /* 0x000fe80003800000 */
[----:B------:R0:W-:Y:S01]  /*5f20*/  @!P4 STG.E.U8 desc[UR36][R6.64+0x41], R153 ;  /* 0x000041990600c986 */ /* 0x0001e2000c101124 */
[----:B------:R-:W-:Y:S05]  /*5f30*/  @P5 BRA `(.L_x_196) ;  /* 0x00000000000c5947 */ /* 0x000fea0003800000 */
[----:B------:R-:W5:Y:S02]  /*5f40*/  LDG.E.U8 R2, desc[UR36][R12.64+0x40] ;  /* 0x000040240c027981 */ /* 0x000f64000c1e1100 */
[----:B-----5:R-:W-:-:S05]  /*5f50*/  PRMT R22, R2, 0x8880, RZ ;  /* 0x0000888002167816 */ /* 0x020fca00000000ff */
[----:B------:R-:W-:-:S07]  /*5f60*/  IMAD R3, R22, R17, RZ ;  /* 0x0000001116037224 */ /* 0x000fce00078e02ff */
.L_x_196:
[----:B------:R-:W-:Y:S05]  /*5f70*/  BSYNC B1 ;  /* 0x0000000000017941 */ /* 0x000fea0003800000 */
.L_x_195:
        /* <DEDUP_REMOVED lines=9> */
.L_x_198:
[----:B------:R-:W-:Y:S05]  /*6010*/  BSYNC B1 ;  /* 0x0000000000017941 */ /* 0x000fea0003800000 */
.L_x_197:
[----:B------:R-:W-:Y:S01]  /*6020*/  @!P4 IMAD R155, R155, R16, R3 ;  /* 0x000000109b9bc224 */ /* 0x000fe200078e0203 */
[----:B------:R-:W-:Y:S04]  /*6030*/  BSSY B1, `(.L_x_199) ;  /* 0x0000006000017945 */ /* 0x000fe80003800000 */
[----:B------:R0:W-:Y:S01]  /*6040*/  @!P4 STG.E.U8 desc[UR36][R8.64+0x41], R155 ;  /* 0x0000419b0800c986 */ /* 0x0001e2000c101124 */
[----:B------:R-:W-:Y:S05]  /*6050*/  @P5 BRA `(.L_x_200) ;  /* 0x00000000000c5947 */ /* 0x000fea0003800000 */
[----:B------:R-:W5:Y:S02]  /*6060*/  LDG.E.U8 R2, desc[UR36][R14.64+0x48] ;  /* 0x000048240e027981 */ /* 0x000f64000c1e1100 */
[----:B-----5:R-:W-:-:S05]  /*6070*/  PRMT R22, R2, 0x8880, RZ ;  /* 0x0000888002167816 */ /* 0x020fca00000000ff */
[----:B------:R-:W-:-:S07]  /*6080*/  IMAD R3, R22, R17, RZ ;  /* 0x0000001116037224 */ /* 0x000fce00078e02ff */
.L_x_200:
[----:B------:R-:W-:Y:S05]  /*6090*/  BSYNC B1 ;  /* 0x0000000000017941 */ /* 0x000fea0003800000 */
.L_x_199:
        /* <DEDUP_REMOVED lines=9> */
.L_x_202:
[----:B------:R-:W-:Y:S05]  /*6130*/  BSYNC B1 ;  /* 0x0000000000017941 */ /* 0x000fea0003800000 */
.L_x_201:
[----:B------:R-:W-:Y:S01]  /*6140*/  @!P4 IMAD R157, R157, R16, R3 ;  /* 0x000000109d9dc224 */ /* 0x000fe200078e0203 */
[----:B------:R-:W-:Y:S04]  /*6150*/  BSSY B1, `(.L_x_203) ;  /* 0x0000006000017945 */ /* 0x000fe80003800000 */
[----:B------:R0:W-:Y:S01]  /*6160*/  @!P4 STG.E.U8 desc[UR36][R6.64+0x49], R157 ;  /* 0x0000499d0600c986 */ /* 0x0001e2000c101124 */
[----:B------:R-:W-:Y:S05]  /*6170*/  @P5 BRA `(.L_x_204) ;  /* 0x00000000000c5947 */ /* 0x000fea0003800000 */
[----:B------:R-:W5:Y:S02]  /*6180*/  LDG.E.U8 R2, desc[UR36][R12.64+0x48] ;  /* 0x000048240c027981 */ /* 0x000f64000c1e1100 */
[----:B-----5:R-:W-:-:S05]  /*6190*/  PRMT R22, R2, 0x8880, RZ ;  /* 0x0000888002167816 */ /* 0x020fca00000000ff */
[----:B------:R-:W-:-:S07]  /*61a0*/  IMAD R3, R22, R17, RZ ;  /* 0x0000001116037224 */ /* 0x000fce00078e02ff */
.L_x_204:
[----:B------:R-:W-:Y:S05]  /*61b0*/  BSYNC B1 ;  /* 0x0000000000017941 */ /* 0x000fea0003800000 */
.L_x_203:
        /* <DEDUP_REMOVED lines=9> */
.L_x_206:
[----:B------:R-:W-:Y:S05]  /*6250*/  BSYNC B1 ;  /* 0x0000000000017941 */ /* 0x000fea0003800000 */
.L_x_205:
[----:B------:R-:W-:Y:S01]  /*6260*/  @!P4 IMAD R159, R159, R16, R3 ;  /* 0x000000109f9fc224 */ /* 0x000fe200078e0203 */
[----:B------:R-:W-:Y:S04]  /*6270*/  BSSY B1, `(.L_x_207) ;  /* 0x0000006000017945 */ /* 0x000fe80003800000 */
[----:B------:R0:W-:Y:S01]  /*6280*/  @!P4 STG.E.U8 desc[UR36][R8.64+0x49], R159 ;  /* 0x0000499f0800c986 */ /* 0x0001e2000c101124 */
[----:B------:R-:W-:Y:S05]  /*6290*/  @P5 BRA `(.L_x_208) ;  /* 0x00000000000c5947 */ /* 0x000fea0003800000 */
[----:B------:R-:W5:Y:S02]  /*62a0*/  LDG.E.U8 R2, desc[UR36][R14.64+0x50] ;  /* 0x000050240e027981 */ /* 0x000f64000c1e1100 */
[----:B-----5:R-:W-:-:S05]  /*62b0*/  PRMT R22, R2, 0x8880, RZ ;  /* 0x0000888002167816 */ /* 0x020fca00000000ff */
[----:B------:R-:W-:-:S07]  /*62c0*/  IMAD R3, R22, R17, RZ ;  /* 0x0000001116037224 */ /* 0x000fce00078e02ff */
.L_x_208:
[----:B------:R-:W-:Y:S05]  /*62d0*/  BSYNC B1 ;  /* 0x0000000000017941 */ /* 0x000fea0003800000 */
.L_x_207:
        /* <DEDUP_REMOVED lines=9> */
.L_x_210:
[----:B------:R-:W-:Y:S05]  /*6370*/  BSYNC B1 ;  /* 0x0000000000017941 */ /* 0x000fea0003800000 */
.L_x_209:
[----:B------:R-:W-:Y:S01]  /*6380*/  @!P4 IMAD R161, R161, R16, R3 ;  /* 0x00000010a1a1c224 */ /* 0x000fe200078e0203 */
[----:B------:R-:W-:Y:S04]  /*6390*/  BSSY B1, `(.L_x_211) ;  /* 0x0000006000017945 */ /* 0x000fe80003800000 */
[----:B------:R0:W-:Y:S01]  /*63a0*/  @!P4 STG.E.U8 desc[UR36][R6.64+0x51], R161 ;  /* 0x000051a10600c986 */ /* 0x0001e2000c101124 */
[----:B------:R-:W-:Y:S05]  /*63b0*/  @P5 BRA `(.L_x_212) ;  /* 0x00000000000c5947 */ /* 0x000fea0003800000 */
[----:B------:R-:W5:Y:S02]  /*63c0*/  LDG.E.U8 R2, desc[UR36][R12.64+0x50] ;  /* 0x000050240c027981 */ /* 0x000f64000c1e1100 */
[----:B-----5:R-:W-:-:S05]  /*63d0*/  PRMT R22, R2, 0x8880, RZ ;  /* 0x0000888002167816 */ /* 0x020fca00000000ff */
[----:B------:R-:W-:-:S07]  /*63e0*/  IMAD R3, R22, R17, RZ ;  /* 0x0000001116037224 */ /* 0x000fce00078e02ff */
.L_x_212:
[----:B------:R-:W-:Y:S05]  /*63f0*/  BSYNC B1 ;  /* 0x0000000000017941 */ /* 0x000fea0003800000 */
.L_x_211:
        /* <DEDUP_REMOVED lines=9> */
.L_x_214:
[----:B------:R-:W-:Y:S05]  /*6490*/  BSYNC B1 ;  /* 0x0000000000017941 */ /* 0x000fea0003800000 */
.L_x_213:
[----:B------:R-:W-:Y:S01]  /*64a0*/  @!P4 IMAD R163, R163, R16, R3 ;  /* 0x00000010a3a3c224 */ /* 0x000fe200078e0203 */
[----:B------:R-:W-:Y:S04]  /*64b0*/  BSSY B1, `(.L_x_215) ;  /* 0x0000006000017945 */ /* 0x000fe80003800000 */
[----:B------:R0:W-:Y:S01]  /*64c0*/  @!P4 STG.E.U8 desc[UR36][R8.64+0x51], R163 ;  /* 0x000051a30800c986 */ /* 0x0001e2000c101124 */
[----:B------:R-:W-:Y:S05]  /*64d0*/  @P5 BRA `(.L_x_216) ;  /* 0x00000000000c5947 */ /* 0x000fea0003800000 */
[----:B------:R-:W5:Y:S02]  /*64e0*/  LDG.E.U8 R2, desc[UR36][R14.64+0x58] ;  /* 0x000058240e027981 */ /* 0x000f64000c1e1100 */
[----:B-----5:R-:W-:-:S05]  /*64f0*/  PRMT R22, R2, 0x8880, RZ ;  /* 0x0000888002167816 */ /* 0x020fca00000000ff */
[----:B------:R-:W-:-:S07]  /*6500*/  IMAD R3, R22, R17, RZ ;  /* 0x0000001116037224 */ /* 0x000fce00078e02ff */
.L_x_216:
[----:B------:R-:W-:Y:S05]  /*6510*/  BSYNC B1 ;  /* 0x0000000000017941 */ /* 0x000fea0003800000 */
.L_x_215:
        /* <DEDUP_REMOVED lines=9> */
.L_x_218:
[----:B------:R-:W-:Y:S05]  /*65b0*/  BSYNC B1 ;  /* 0x0000000000017941 */ /* 0x000fea0003800000 */
.L_x_217:
[----:B------:R-:W-:Y:S01]  /*65c0*/  @!P4 IMAD R165, R165, R16, R3 ;  /* 0x00000010a5a5c224 */ /* 0x000fe200078e0203 */
[----:B------:R-:W-:Y:S04]  /*65d0*/  BSSY B1, `(.L_x_219) ;  /* 0x0000006000017945 */ /* 0x000fe80003800000 */
[----:B------:R0:W-:Y:S01]  /*65e0*/  @!P4 STG.E.U8 desc[UR36][R6.64+0x59], R165 ;  /* 0x000059a50600c986 */ /* 0x0001e2000c101124 */
[----:B------:R-:W-:Y:S05]  /*65f0*/  @P5 BRA `(.L_x_220) ;  /* 0x00000000000c5947 */ /* 0x000fea0003800000 */
[----:B------:R-:W5:Y:S02]  /*6600*/  LDG.E.U8 R2, desc[UR36][R12.64+0x58] ;  /* 0x000058240c027981 */ /* 0x000f64000c1e1100 */
[----:B-----5:R-:W-:-:S05]  /*6610*/  PRMT R22, R2, 0x8880, RZ ;  /* 0x0000888002167816 */ /* 0x020fca00000000ff */
[----:B------:R-:W-:-:S07]  /*6620*/  IMAD R3, R22, R17, RZ ;  /* 0x0000001116037224 */ /* 0x000fce00078e02ff */
.L_x_220:
[----:B------:R-:W-:Y:S05]  /*6630*/  BSYNC B1 ;  /* 0x0000000000017941 */ /* 0x000fea0003800000 */
.L_x_219:
        /* <DEDUP_REMOVED lines=9> */
.L_x_222:
[----:B------:R-:W-:Y:S05]  /*66d0*/  BSYNC B1 ;  /* 0x0000000000017941 */ /* 0x000fea0003800000 */
.L_x_221:
[----:B------:R-:W-:Y:S01]  /*66e0*/  @!P4 IMAD R167, R167, R16, R3 ;  /* 0x00000010a7a7c224 */ /* 0x000fe200078e0203 */
[----:B------:R-:W-:Y:S04]  /*66f0*/  BSSY B1, `(.L_x_223) ;  /* 0x0000006000017945 */ /* 0x000fe80003800000 */
[----:B------:R0:W-:Y:S01]  /*6700*/  @!P4 STG.E.U8 desc[UR36][R8.64+0x59], R167 ;  /* 0x000059a70800c986 */ /* 0x0001e2000c101124 */
[----:B------:R-:W-:Y:S05]  /*6710*/  @P5 BRA `(.L_x_224) ;  /* 0x00000000000c5947 */ /* 0x000fea0003800000 */
[----:B------:R-:W5:Y:S02]  /*6720*/  LDG.E.U8 R2, desc[UR36][R20.64+0x60] ;  /* 0x0000602414027981 */ /* 0x000f64000c1e1100 */
[----:B-----5:R-:W-:-:S05]  /*6730*/  PRMT R22, R2, 0x8880, RZ ;  /* 0x0000888002167816 */ /* 0x020fca00000000ff */
[----:B------:R-:W-:-:S07]  /*6740*/  IMAD R3, R22, R17, RZ ;  /* 0x0000001116037224 */ /* 0x000fce00078e02ff */
.L_x_224:
[----:B------:R-:W-:Y:S05]  /*6750*/  BSYNC B1 ;  /* 0x0000000000017941 */ /* 0x000fea0003800000 */
.L_x_223:
        /* <DEDUP_REMOVED lines=9> */
.L_x_226:
[----:B------:R-:W-:Y:S05]  /*67f0*/  BSYNC B1 ;  /* 0x0000000000017941 */ /* 0x000fea0003800000 */
.L_x_225:
[----:B------:R-:W-:Y:S01]  /*6800*/  @!P4 IMAD R137, R137, R16, R3 ;  /* 0x000000108989c224 */ /* 0x000fe200078e0203 */
[----:B------:R-:W-:Y:S04]  /*6810*/  BSSY B1, `(.L_x_227) ;  /* 0x0000006000017945 */ /* 0x000fe80003800000 */
[----:B------:R0:W-:Y:S01]  /*6820*/  @!P4 STG.E.U8 desc[UR36][R4.64+0x61], R137 ;  /* 0x000061890400c986 */ /* 0x0001e2000c101124 */
[----:B------:R-:W-:Y:S05]  /*6830*/  @P5 BRA `(.L_x_228) ;  /* 0x00000000000c5947 */ /* 0x000fea0003800000 */
[----:B------:R-:W5:Y:S02]  /*6840*/  LDG.E.U8 R2, desc[UR36][R18.64+0x60] ;  /* 0x0000602412027981 */ /* 0x000f64000c1e1100 */
[----:B-----5:R-:W-:-:S05]  /*6850*/  PRMT R22, R2, 0x8880, RZ ;  /* 0x0000888002167816 */ /* 0x020fca00000000ff */
[----:B------:R-:W-:-:S07]  /*6860*/  IMAD R3, R22, R17, RZ ;  /* 0x0000001116037224 */ /* 0x000fce00078e02ff */
.L_x_228:
[----:B------:R-:W-:Y:S05]  /*6870*/  BSYNC B1 ;  /* 0x0000000000017941 */ /* 0x000fea0003800000 */
.L_x_227:
        /* <DEDUP_REMOVED lines=9> */
.L_x_230:
[----:B------:R-:W-:Y:S05]  /*6910*/  BSYNC B1 ;  /* 0x0000000000017941 */ /* 0x000fea0003800000 */
.L_x_229:
[----:B------:R-:W-:Y:S01]  /*6920*/  @!P4 IMAD R139, R139, R16, R3 ;  /* 0x000000108b8bc224 */ /* 0x000fe200078e0203 */
[----:B------:R-:W-:Y:S04]  /*6930*/  BSSY B1, `(.L_x_231) ;  /* 0x0000006000017945 */ /* 0x000fe80003800000 */
[----:B------:R0:W-:Y:S01]  /*6940*/  @!P4 STG.E.U8 desc[UR36][R10.64+0x61], R139 ;  /* 0x0000618b0a00c986 */ /* 0x0001e2000c101124 */
[----:B------:R-:W-:Y:S05]  /*6950*/  @P5 BRA `(.L_x_232) ;  /* 0x00000000000c5947 */ /* 0x000fea0003800000 */
[----:B------:R-:W5:Y:S02]  /*6960*/  LDG.E.U8 R2, desc[UR36][R20.64+0x68] ;  /* 0x0000682414027981 */ /* 0x000f64000c1e1100 */
[----:B-----5:R-:W-:-:S05]  /*6970*/  PRMT R22, R2, 0x8880, RZ ;  /* 0x0000888002167816 */ /* 0x020fca00000000ff */
[----:B------:R-:W-:-:S07]  /*6980*/  IMAD R3, R22, R17, RZ ;  /* 0x0000001116037224 */ /* 0x000fce00078e02ff */
.L_x_232:
[----:B------:R-:W-:Y:S05]  /*6990*/  BSYNC B1 ;  /* 0x0000000000017941 */ /* 0x000fea0003800000 */
.L_x_231:
        /* <DEDUP_REMOVED lines=9> */
.L_x_234:
[----:B------:R-:W-:Y:S05]  /*6a30*/  BSYNC B1 ;  /* 0x0000000000017941 */ /* 0x000fea0003800000 */
.L_x_233:
[----:B------:R-:W-:Y:S01]  /*6a40*/  @!P4 IMAD R141, R141, R16, R3 ;  /* 0x000000108d8dc224 */ /* 0x000fe200078e0203 */
[----:B------:R-:W-:Y:S04]  /*6a50*/  BSSY B1, `(.L_x_235) ;  /* 0x0000006000017945 */ /* 0x000fe80003800000 */
[----:B------:R0:W-:Y:S01]  /*6a60*/  @!P4 STG.E.U8 desc[UR36][R4.64+0x69], R141 ;  /* 0x0000698d0400c986 */ /* 0x0001e2000c101124 */
[----:B------:R-:W-:Y:S05]  /*6a70*/  @P5 BRA `(.L_x_236) ;  /* 0x00000000000c5947 */ /* 0x000fea0003800000 */
[----:B------:R-:W5:Y:S02]  /*6a80*/  LDG.E.U8 R2, desc[UR36][R18.64+0x68] ;  /* 0x0000682412027981 */ /* 0x000f64000c1e1100 */
[----:B-----5:R-:W-:-:S05]  /*6a90*/  PRMT R22, R2, 0x8880, RZ ;  /* 0x0000888002167816 */ /* 0x020fca00000000ff */
[----:B------:R-:W-:-:S07]  /*6aa0*/  IMAD R3, R22, R17, RZ ;  /* 0x0000001116037224 */ /* 0x000fce00078e02ff */
.L_x_236:
[----:B------:R-:W-:Y:S05]  /*6ab0*/  BSYNC B1 ;  /* 0x0000000000017941 */ /* 0x000fea0003800000 */
.L_x_235:
        /* <DEDUP_REMOVED lines=9> */
.L_x_238:
[----:B------:R-:W-:Y:S05]  /*6b50*/  BSYNC B1 ;  /* 0x0000000000017941 */ /* 0x000fea0003800000 */
.L_x_237:
[----:B------:R-:W-:Y:S01]  /*6b60*/  @!P4 IMAD R143, R143, R16, R3 ;  /* 0x000000108f8fc224 */ /* 0x000fe200078e0203 */
[----:B------:R-:W-:Y:S04]  /*6b70*/  BSSY B1, `(.L_x_239) ;  /* 0x0000006000017945 */ /* 0x000fe80003800000 */
[----:B------:R0:W-:Y:S01]  /*6b80*/  @!P4 STG.E.U8 desc[UR36][R10.64+0x69], R143 ;  /* 0x0000698f0a00c986 */ /* 0x0001e2000c101124 */
[----:B------:R-:W-:Y:S05]  /*6b90*/  @P5 BRA `(.L_x_240) ;  /* 0x00000000000c5947 */ /* 0x000fea0003800000 */
[----:B------:R-:W5:Y:S02]  /*6ba0*/  LDG.E.U8 R2, desc[UR36][R20.64+0x70] ;  /* 0x0000702414027981 */ /* 0x000f64000c1e1100 */
[----:B-----5:R-:W-:-:S05]  /*6bb0*/  PRMT R22, R2, 0x8880, RZ ;  /* 0x0000888002167816 */ /* 0x020fca00000000ff */
[----:B------:R-:W-:-:S07]  /*6bc0*/  IMAD R3, R22, R17, RZ ;  /* 0x0000001116037224 */ /* 0x000fce00078e02ff */
.L_x_240:
[----:B------:R-:W-:Y:S05]  /*6bd0*/  BSYNC B1 ;  /* 0x0000000000017941 */ /* 0x000fea0003800000 */
.L_x_239:
        /* <DEDUP_REMOVED lines=9> */
.L_x_242:
[----:B------:R-:W-:Y:S05]  /*6c70*/  BSYNC B1 ;  /* 0x0000000000017941 */ /* 0x000fea0003800000 */
.L_x_241:
[----:B------:R-:W-:Y:S01]  /*6c80*/  @!P4 IMAD R145, R145, R16, R3 ;  /* 0x000000109191c224 */ /* 0x000fe200078e0203 */
[----:B------:R-:W-:Y:S04]  /*6c90*/  BSSY B1, `(.L_x_243) ;  /* 0x0000006000017945 */ /* 0x000fe80003800000 */
[----:B------:R0:W-:Y:S01]  /*6ca0*/  @!P4 STG.E.U8 desc[UR36][R4.64+0x71], R145 ;  /* 0x000071910400c986 */ /* 0x0001e2000c101124 */
[----:B------:R-:W-:Y:S05]  /*6cb0*/  @P5 BRA `(.L_x_244) ;  /* 0x00000000000c5947 */ /* 0x000fea0003800000 */
[----:B------:R-:W5:Y:S02]  /*6cc0*/  LDG.E.U8 R2, desc[UR36][R18.64+0x70] ;  /* 0x0000702412027981 */ /* 0x000f64000c1e1100 */
[----:B-----5:R-:W-:-:S05]  /*6cd0*/  PRMT R22, R2, 0x8880, RZ ;  /* 0x0000888002167816 */ /* 0x020fca00000000ff */
[----:B------:R-:W-:-:S07]  /*6ce0*/  IMAD R3, R22, R17, RZ ;  /* 0x0000001116037224 */ /* 0x000fce00078e02ff */
.L_x_244:
[----:B------:R-:W-:Y:S05]  /*6cf0*/  BSYNC B1 ;  /* 0x0000000000017941 */ /* 0x000fea0003800000 */
.L_x_243:
        /* <DEDUP_REMOVED lines=9> */
.L_x_246:
[----:B------:R-:W-:Y:S05]  /*6d90*/  BSYNC B1 ;  /* 0x0000000000017941 */ /* 0x000fea0003800000 */
.L_x_245:
[----:B------:R-:W-:Y:S01]  /*6da0*/  @!P4 IMAD R147, R147, R16, R3 ;  /* 0x000000109393c224 */ /* 0x000fe200078e0203 */
[----:B------:R-:W-:Y:S04]  /*6db0*/  BSSY B1, `(.L_x_247) ;  /* 0x0000006000017945 */ /* 0x000fe80003800000 */
[----:B------:R0:W-:Y:S01]  /*6dc0*/  @!P4 STG.E.U8 desc[UR36][R10.64+0x71], R147 ;  /* 0x000071930a00c986 */ /* 0x0001e2000c101124 */
[----:B------:R-:W-:Y:S05]  /*6dd0*/  @P5 BRA `(.L_x_248) ;  /* 0x00000000000c5947 */ /* 0x000fea0003800000 */
[----:B------:R-:W5:Y:S02]  /*6de0*/  LDG.E.U8 R2, desc[UR36][R20.64+0x78] ;  /* 0x0000782414027981 */ /* 0x000f64000c1e1100 */
[----:B-----5:R-:W-:-:S05]  /*6df0*/  PRMT R22, R2, 0x8880, RZ ;  /* 0x0000888002167816 */ /* 0x020fca00000000ff */
[----:B------:R-:W-:-:S07]  /*6e00*/  IMAD R3, R22, R17, RZ ;  /* 0x0000001116037224 */ /* 0x000fce00078e02ff */
.L_x_248:
[----:B------:R-:W-:Y:S05]  /*6e10*/  BSYNC B1 ;  /* 0x0000000000017941 */ /* 0x000fea0003800000 */
.L_x_247:
        /* <DEDUP_REMOVED lines=9> */
.L_x_250:
[----:B------:R-:W-:Y:S05]  /*6eb0*/  BSYNC B1 ;  /* 0x0000000000017941 */ /* 0x000fea0003800000 */
.L_x_249:
[----:B------:R-:W-:Y:S01]  /*6ec0*/  @!P4 IMAD R149, R149, R16, R3 ;  /* 0x000000109595c224 */ /* 0x000fe200078e0203 */
[----:B------:R-:W-:Y:S04]  /*6ed0*/  BSSY B1, `(.L_x_251) ;  /* 0x0000006000017945 */ /* 0x000fe80003800000 */
[----:B------:R0:W-:Y:S01]  /*6ee0*/  @!P4 STG.E.U8 desc[UR36][R4.64+0x79], R149 ;  /* 0x000079950400c986 */ /* 0x0001e2000c101124 */
[----:B------:R-:W-:Y:S05]  /*6ef0*/  @P5 BRA `(.L_x_252) ;  /* 0x00000000000c5947 */ /* 0x000fea0003800000 */
[----:B------:R-:W5:Y:S02]  /*6f00*/  LDG.E.U8 R2, desc[UR36][R18.64+0x78] ;  /* 0x0000782412027981 */ /* 0x000f64000c1e1100 */
[----:B-----5:R-:W-:-:S05]  /*6f10*/  PRMT R22, R2, 0x8880, RZ ;  /* 0x0000888002167816 */ /* 0x020fca00000000ff */
[----:B------:R-:W-:-:S07]  /*6f20*/  IMAD R3, R22, R17, RZ ;  /* 0x0000001116037224 */ /* 0x000fce00078e02ff */
.L_x_252:
[----:B------:R-:W-:Y:S05]  /*6f30*/  BSYNC B1 ;  /* 0x0000000000017941 */ /* 0x000fea0003800000 */
.L_x_251:
        /* <DEDUP_REMOVED lines=9> */
.L_x_254:
[----:B------:R-:W-:Y:S05]  /*6fd0*/  BSYNC B1 ;  /* 0x0000000000017941 */ /* 0x000fea0003800000 */
.L_x_253:
[----:B------:R-:W-:Y:S01]  /*6fe0*/  @!P4 IMAD R151, R151, R16, R3 ;  /* 0x000000109797c224 */ /* 0x000fe200078e0203 */
[----:B------:R-:W-:Y:S04]  /*6ff0*/  BSSY B1, `(.L_x_255) ;  /* 0x0000006000017945 */ /* 0x000fe80003800000 */
[----:B------:R0:W-:Y:S01]  /*7000*/  @!P4 STG.E.U8 desc[UR36][R10.64+0x79], R151 ;  /* 0x000079970a00c986 */ /* 0x0001e2000c101124 */
[----:B------:R-:W-:Y:S05]  /*7010*/  @P5 BRA `(.L_x_256) ;  /* 0x00000000000c5947 */ /* 0x000fea0003800000 */
[----:B------:R-:W5:Y:S02]  /*7020*/  LDG.E.U8 R2, desc[UR36][R14.64+0x60] ;  /* 0x000060240e027981 */ /* 0x000f64000c1e1100 */
[----:B-----5:R-:W-:-:S05]  /*7030*/  PRMT R22, R2, 0x8880, RZ ;  /* 0x0000888002167816 */ /* 0x020fca00000000ff */
[----:B------:R-:W-:-:S07]  /*7040*/  IMAD R3, R22, R17, RZ ;  /* 0x0000001116037224 */ /* 0x000fce00078e02ff */
.L_x_256:
[----:B------:R-:W-:Y:S05]  /*7050*/  BSYNC B1 ;  /* 0x0000000000017941 */ /* 0x000fea0003800000 */
.L_x_255:
        /* <DEDUP_REMOVED lines=9> */
.L_x_258:
[----:B------:R-:W-:Y:S05]  /*70f0*/  BSYNC B1 ;  /* 0x0000000000017941 */ /* 0x000fea0003800000 */
.L_x_257:
[----:B------:R-:W-:Y:S01]  /*7100*/  @!P4 IMAD R121, R121, R16, R3 ;  /* 0x000000107979c224 */ /* 0x000fe200078e0203 */
[----:B------:R-:W-:Y:S04]  /*7110*/  BSSY B1, `(.L_x_259) ;  /* 0x0000006000017945 */ /* 0x000fe80003800000 */
[----:B------:R0:W-:Y:S01]  /*7120*/  @!P4 STG.E.U8 desc[UR36][R6.64+0x61], R121 ;  /* 0x000061790600c986 */ /* 0x0001e2000c101124 */
[----:B------:R-:W-:Y:S05]  /*7130*/  @P5 BRA `(.L_x_260) ;  /* 0x00000000000c5947 */ /* 0x000fea0003800000 */
[----:B------:R-:W5:Y:S02]  /*7140*/  LDG.E.U8 R2, desc[UR36][R12.64+0x60] ;  /* 0x000060240c027981 */ /* 0x000f64000c1e1100 */
[----:B-----5:R-:W-:-:S05]  /*7150*/  PRMT R22, R2, 0x8880, RZ ;  /* 0x0000888002167816 */ /* 0x020fca00000000ff */
[----:B------:R-:W-:-:S07]  /*7160*/  IMAD R3, R22, R17, RZ ;  /* 0x0000001116037224 */ /* 0x000fce00078e02ff */
.L_x_260:
[----:B------:R-:W-:Y:S05]  /*7170*/  BSYNC B1 ;  /* 0x0000000000017941 */ /* 0x000fea0003800000 */
.L_x_259:
        /* <DEDUP_REMOVED lines=9> */
.L_x_262:
[----:B------:R-:W-:Y:S05]  /*7210*/  BSYNC B1 ;  /* 0x0000000000017941 */ /* 0x000fea0003800000 */
.L_x_261:
[----:B------:R-:W-:Y:S01]  /*7220*/  @!P4 IMAD R123, R123, R16, R3 ;  /* 0x000000107b7bc224 */ /* 0x000fe200078e0203 */
[----:B------:R-:W-:Y:S04]  /*7230*/  BSSY B1, `(.L_x_263) ;  /* 0x0000006000017945 */ /* 0x000fe80003800000 */
[----:B------:R0:W-:Y:S01]  /*7240*/  @!P4 STG.E.U8 desc[UR36][R8.64+0x61], R123 ;  /* 0x0000617b0800c986 */ /* 0x0001e2000c101124 */
[----:B------:R-:W-:Y:S05]  /*7250*/  @P5 BRA `(.L_x_264) ;  /* 0x00000000000c5947 */ /* 0x000fea0003800000 */
[----:B------:R-:W5:Y:S02]  /*7260*/  LDG.E.U8 R2, desc[UR36][R14.64+0x68] ;  /* 0x000068240e027981 */ /* 0x000f64000c1e1100 */
[----:B-----5:R-:W-:-:S05]  /*7270*/  PRMT R22, R2, 0x8880, RZ ;  /* 0x0000888002167816 */ /* 0x020fca00000000ff */
[----:B------:R-:W-:-:S07]  /*7280*/  IMAD R3, R22, R17, RZ ;  /* 0x0000001116037224 */ /* 0x000fce00078e02ff */
.L_x_264:
[----:B------:R-:W-:Y:S05]  /*7290*/  BSYNC B1 ;  /* 0x0000000000017941 */ /* 0x000fea0003800000 */
.L_x_263:
        /* <DEDUP_REMOVED lines=9> */
.L_x_266:
[----:B------:R-:W-:Y:S05]  /*7330*/  BSYNC B1 ;  /* 0x0000000000017941 */ /* 0x000fea0003800000 */
.L_x_265:
[----:B------:R-:W-:Y:S01]  /*7340*/  @!P4 IMAD R125, R125, R16, R3 ;  /* 0x000000107d7dc224 */ /* 0x000fe200078e0203 */
[----:B------:R-:W-:Y:S04]  /*7350*/  BSSY B1, `(.L_x_267) ;  /* 0x0000006000017945 */ /* 0x000fe80003800000 */
[----:B------:R0:W-:Y:S01]  /*7360*/  @!P4 STG.E.U8 desc[UR36][R6.64+0x69], R125 ;  /* 0x0000697d0600c986 */ /* 0x0001e2000c101124 */
[----:B------:R-:W-:Y:S05]  /*7370*/  @P5 BRA `(.L_x_268) ;  /* 0x00000000000c5947 */ /* 0x000fea0003800000 */
[----:B------:R-:W5:Y:S02]  /*7380*/  LDG.E.U8 R2, desc[UR36][R12.64+0x68] ;  /* 0x000068240c027981 */ /* 0x000f64000c1e1100 */
[----:B-----5:R-:W-:-:S05]  /*7390*/  PRMT R22, R2, 0x8880, RZ ;  /* 0x0000888002167816 */ /* 0x020fca00000000ff */
[----:B------:R-:W-:-:S07]  /*73a0*/  IMAD R3, R22, R17, RZ ;  /* 0x0000001116037224 */ /* 0x000fce00078e02ff */
.L_x_268:
[----:B------:R-:W-:Y:S05]  /*73b0*/  BSYNC B1 ;  /* 0x0000000000017941 */ /* 0x000fea0003800000 */
.L_x_267:
        /* <DEDUP_REMOVED lines=9> */
.L_x_270:
[----:B------:R-:W-:Y:S05]  /*7450*/  BSYNC B1 ;  /* 0x0000000000017941 */ /* 0x000fea0003800000 */
.L_x_269:
[----:B------:R-:W-:Y:S01]  /*7460*/  @!P4 IMAD R127, R127, R16, R3 ;  /* 0x000000107f7fc224 */ /* 0x000fe200078e0203 */
[----:B------:R-:W-:Y:S04]  /*7470*/  BSSY B1, `(.L_x_271) ;  /* 0x0000006000017945 */ /* 0x000fe80003800000 */
[----:B------:R0:W-:Y:S01]  /*7480*/  @!P4 STG.E.U8 desc[UR36][R8.64+0x69], R127 ;  /* 0x0000697f0800c986 */ /* 0x0001e2000c101124 */
[----:B------:R-:W-:Y:S05]  /*7490*/  @P5 BRA `(.L_x_272) ;  /* 0x00000000000c5947 */ /* 0x000fea0003800000 */
[----:B------:R-:W5:Y:S02]  /*74a0*/  LDG.E.U8 R2, desc[UR36][R14.64+0x70] ;  /* 0x000070240e027981 */ /* 0x000f64000c1e1100 */
[----:B-----5:R-:W-:-:S05]  /*74b0*/  PRMT R22, R2, 0x8880, RZ ;  /* 0x0000888002167816 */ /* 0x020fca00000000ff */
[----:B------:R-:W-:-:S07]  /*74c0*/  IMAD R3, R22, R17, RZ ;  /* 0x0000001116037224 */ /* 0x000fce00078e02ff */
.L_x_272:
[----:B------:R-:W-:Y:S05]  /*74d0*/  BSYNC B1 ;  /* 0x0000000000017941 */ /* 0x000fea0003800000 */
.L_x_271:
        /* <DEDUP_REMOVED lines=9> */
.L_x_274:
[----:B------:R-:W-:Y:S05]  /*7570*/  BSYNC B1 ;  /* 0x0000000000017941 */ /* 0x000fea0003800000 */
.L_x_273:
[----:B------:R-:W-:Y:S01]  /*7580*/  @!P4 IMAD R129, R129, R16, R3 ;  /* 0x000000108181c224 */ /* 0x000fe200078e0203 */
[----:B------:R-:W-:Y:S04]  /*7590*/  BSSY B1, `(.L_x_275) ;  /* 0x0000006000017945 */ /* 0x000fe80003800000 */
[----:B------:R0:W-:Y:S01]  /*75a0*/  @!P4 STG.E.U8 desc[UR36][R6.64+0x71], R129 ;  /* 0x000071810600c986 */ /* 0x0001e2000c101124 */
[----:B------:R-:W-:Y:S05]  /*75b0*/  @P5 BRA `(.L_x_276) ;  /* 0x00000000000c5947 */ /* 0x000fea0003800000 */
[----:B------:R-:W5:Y:S02]  /*75c0*/  LDG.E.U8 R2, desc[UR36][R12.64+0x70] ;  /* 0x000070240c027981 */ /* 0x000f64000c1e1100 */
[----:B-----5:R-:W-:-:S05]  /*75d0*/  PRMT R22, R2, 0x8880, RZ ;  /* 0x0000888002167816 */ /* 0x020fca00000000ff */
[----:B------:R-:W-:-:S07]  /*75e0*/  IMAD R3, R22, R17, RZ ;  /* 0x0000001116037224 */ /* 0x000fce00078e02ff */
.L_x_276:
[----:B------:R-:W-:Y:S05]  /*75f0*/  BSYNC B1 ;  /* 0x0000000000017941 */ /* 0x000fea0003800000 */
.L_x_275:
        /* <DEDUP_REMOVED lines=9> */
.L_x_278:
[----:B------:R-:W-:Y:S05]  /*7690*/  BSYNC B1 ;  /* 0x0000000000017941 */ /* 0x000fea0003800000 */
.L_x_277:
[----:B------:R-:W-:Y:S01]  /*76a0*/  @!P4 IMAD R131, R131, R16, R3 ;  /* 0x000000108383c224 */ /* 0x000fe200078e0203 */
[----:B------:R-:W-:Y:S04]  /*76b0*/  BSSY B1, `(.L_x_279) ;  /* 0x0000006000017945 */ /* 0x000fe80003800000 */
[----:B------:R0:W-:Y:S01]  /*76c0*/  @!P4 STG.E.U8 desc[UR36][R8.64+0x71], R131 ;  /* 0x000071830800c986 */ /* 0x0001e2000c101124 */
[----:B------:R-:W-:Y:S05]  /*76d0*/  @P5 BRA `(.L_x_280) ;  /* 0x00000000000c5947 */ /* 0x000fea0003800000 */
[----:B------:R-:W5:Y:S02]  /*76e0*/  LDG.E.U8 R2, desc[UR36][R14.64+0x78] ;  /* 0x000078240e027981 */ /* 0x000f64000c1e1100 */
[----:B-----5:R-:W-:-:S05]  /*76f0*/  PRMT R22, R2, 0x8880, RZ ;  /* 0x0000888002167816 */ /* 0x020fca00000000ff */
[----:B------:R-:W-:-:S07]  /*7700*/  IMAD R3, R22, R17, RZ ;  /* 0x0000001116037224 */ /* 0x000fce00078e02ff */
.L_x_280:
[----:B------:R-:W-:Y:S05]  /*7710*/  BSYNC B1 ;  /* 0x0000000000017941 */ /* 0x000fea0003800000 */
.L_x_279:
        /* <DEDUP_REMOVED lines=9> */
.L_x_282:
[----:B------:R-:W-:Y:S05]  /*77b0*/  BSYNC B1 ;  /* 0x0000000000017941 */ /* 0x000fea0003800000 */
.L_x_281:
[----:B------:R-:W-:Y:S01]  /*77c0*/  @!P4 IMAD R133, R133, R16, R3 ;  /* 0x000000108585c224 */ /* 0x000fe200078e0203 */
[----:B------:R-:W-:Y:S04]  /*77d0*/  BSSY B1, `(.L_x_283) ;  /* 0x0000006000017945 */ /* 0x000fe80003800000 */
[----:B------:R0:W-:Y:S01]  /*77e0*/  @!P4 STG.E.U8 desc[UR36][R6.64+0x79], R133 ;  /* 0x000079850600c986 */ /* 0x0001e2000c101124 */
[----:B------:R-:W-:Y:S05]  /*77f0*/  @P5 BRA `(.L_x_284) ;  /* 0x00000000000c5947 */ /* 0x000fea0003800000 */
[----:B------:R-:W5:Y:S02]  /*7800*/  LDG.E.U8 R2, desc[UR36][R12.64+0x78] ;  /* 0x000078240c027981 */ /* 0x000f64000c1e1100 */
[----:B-----5:R-:W-:-:S05]  /*7810*/  PRMT R22, R2, 0x8880, RZ ;  /* 0x0000888002167816 */ /* 0x020fca00000000ff */
[----:B------:R-:W-:-:S07]  /*7820*/  IMAD R3, R22, R17, RZ ;  /* 0x0000001116037224 */ /* 0x000fce00078e02ff */
.L_x_284:
[----:B------:R-:W-:Y:S05]  /*7830*/  BSYNC B1 ;  /* 0x0000000000017941 */ /* 0x000fea0003800000 */
.L_x_283:
        /* <DEDUP_REMOVED lines=9> */
.L_x_286:
[----:B------:R-:W-:Y:S05]  /*78d0*/  BSYNC B1 ;  /* 0x0000000000017941 */ /* 0x000fea0003800000 */
.L_x_285:
[----:B------:R-:W-:Y:S01]  /*78e0*/  @!P4 IMAD R135, R135, R16, R3 ;  /* 0x000000108787c224 */ /* 0x000fe200078e0203 */
[----:B------:R-:W-:Y:S04]  /*78f0*/  BSSY B1, `(.L_x_287) ;  /* 0x0000006000017945 */ /* 0x000fe80003800000 */
[----:B------:R0:W-:Y:S01]  /*7900*/  @!P4 STG.E.U8 desc[UR36][R8.64+0x79], R135 ;  /* 0x000079870800c986 */ /* 0x0001e2000c101124 */
[----:B------:R-:W-:Y:S05]  /*7910*/  @P5 BRA `(.L_x_288) ;  /* 0x00000000000c5947 */ /* 0x000fea0003800000 */
[----:B------:R-:W5:Y:S02]  /*7920*/  LDG.E.U8 R2, desc[UR36][R20.64+0x80] ;  /* 0x0000802414027981 */ /* 0x000f64000c1e1100 */
[----:B-----5:R-:W-:-:S05]  /*7930*/  PRMT R22, R2, 0x8880, RZ ;  /* 0x0000888002167816 */ /* 0x020fca00000000ff */
[----:B------:R-:W-:-:S07]  /*7940*/  IMAD R3, R22, R17, RZ ;  /* 0x0000001116037224 */ /* 0x000fce00078e02ff */
.L_x_288:
[----:B------:R-:W-:Y:S05]  /*7950*/  BSYNC B1 ;  /* 0x0000000000017941 */ /* 0x000fea0003800000 */
.L_x_287:
        /* <DEDUP_REMOVED lines=9> */
.L_x_290:
[----:B------:R-:W-:Y:S05]  /*79f0*/  BSYNC B1 ;  /* 0x0000000000017941 */ /* 0x000fea0003800000 */
.L_x_289:
[----:B------:R-:W-:Y:S01]  /*7a00*/  @!P4 IMAD R105, R105, R16, R3 ;  /* 0x000000106969c224 */ /* 0x000fe200078e0203 */
[----:B------:R-:W-:Y:S04]  /*7a10*/  BSSY B1, `(.L_x_291) ;  /* 0x0000006000017945 */ /* 0x000fe80003800000 */
[----:B------:R0:W-:Y:S01]  /*7a20*/  @!P4 STG.E.U8 desc[UR36][R4.64+0x81], R105 ;  /* 0x000081690400c986 */ /* 0x0001e2000c101124 */
[----:B------:R-:W-:Y:S05]  /*7a30*/  @P5 BRA `(.L_x_292) ;  /* 0x00000000000c5947 */ /* 0x000fea0003800000 */
[----:B------:R-:W5:Y:S02]  /*7a40*/  LDG.E.U8 R2, desc[UR36][R18.64+0x80] ;  /* 0x0000802412027981 */ /* 0x000f64000c1e1100 */
[----:B-----5:R-:W-:-:S05]  /*7a50*/  PRMT R22, R2, 0x8880, RZ ;  /* 0x0000888002167816 */ /* 0x020fca00000000ff */
[----:B------:R-:W-:-:S07]  /*7a60*/  IMAD R3, R22, R17, RZ ;  /* 0x0000001116037224 */ /* 0x000fce00078e02ff */
.L_x_292:
[----:B------:R-:W-:Y:S05]  /*7a70*/  BSYNC B1 ;  /* 0x0000000000017941 */ /* 0x000fea0003800000 */
.L_x_291:
        /* <DEDUP_REMOVED lines=9> */
.L_x_294:
[----:B------:R-:W-:Y:S05]  /*7b10*/  BSYNC B1 ;  /* 0x0000000000017941 */ /* 0x000fea0003800000 */
.L_x_293:
[----:B------:R-:W-:Y:S01]  /*7b20*/  @!P4 IMAD R107, R107, R16, R3 ;  /* 0x000000106b6bc224 */ /* 0x000fe200078e0203 */
[----:B------:R-:W-:Y:S04]  /*7b30*/  BSSY B1, `(.L_x_295) ;  /* 0x0000006000017945 */ /* 0x000fe80003800000 */
[----:B------:R0:W-:Y:S01]  /*7b40*/  @!P4 STG.E.U8 desc[UR36][R10.64+0x81], R107 ;  /* 0x0000816b0a00c986 */ /* 0x0001e2000c101124 */
[----:B------:R-:W-:Y:S05]  /*7b50*/  @P5 BRA `(.L_x_296) ;  /* 0x00000000000c5947 */ /* 0x000fea0003800000 */
[----:B------:R-:W5:Y:S02]  /*7b60*/  LDG.E.U8 R2, desc[UR36][R20.64+0x88] ;  /* 0x0000882414027981 */ /* 0x000f64000c1e1100 */
[----:B-----5:R-:W-:-:S05]  /*7b70*/  PRMT R22, R2, 0x8880, RZ ;  /* 0x0000888002167816 */ /* 0x020fca00000000ff */
[----:B------:R-:W-:-:S07]  /*7b80*/  IMAD R3, R22, R17, RZ ;  /* 0x0000001116037224 */ /* 0x000fce00078e02ff */
.L_x_296:
[----:B------:R-:W-:Y:S05]  /*7b90*/  BSYNC B1 ;  /* 0x0000000000017941 */ /* 0x000fea0003800000 */
.L_x_295:
        /* <DEDUP_REMOVED lines=9> */
.L_x_298:
[----:B------:R-:W-:Y:S05]  /*7c30*/  BSYNC B1 ;  /* 0x0000000000017941 */ /* 0x000fea0003800000 */
.L_x_297:
[----:B------:R-:W-:Y:S01]  /*7c40*/  @!P4 IMAD R109, R109, R16, R3 ;  /* 0x000000106d6dc224 */ /* 0x000fe200078e0203 */
[----:B------:R-:W-:Y:S04]  /*7c50*/  BSSY B1, `(.L_x_299) ;  /* 0x0000006000017945 */ /* 0x000fe80003800000 */
[----:B------:R0:W-:Y:S01]  /*7c60*/  @!P4 STG.E.U8 desc[UR36][R4.64+0x89], R109 ;  /* 0x0000896d0400c986 */ /* 0x0001e2000c101124 */
[----:B------:R-:W-:Y:S05]  /*7c70*/  @P5 BRA `(.L_x_300) ;  /* 0x00000000000c5947 */ /* 0x000fea0003800000 */
[----:B------:R-:W5:Y:S02]  /*7c80*/  LDG.E.U8 R2, desc[UR36][R18.64+0x88] ;  /* 0x0000882412027981 */ /* 0x000f64000c1e1100 */
[----:B-----5:R-:W-:-:S05]  /*7c90*/  PRMT R22, R2, 0x8880, RZ ;  /* 0x0000888002167816 */ /* 0x020fca00000000ff */
[----:B------:R-:W-:-:S07]  /*7ca0*/  IMAD R3, R22, R17, RZ ;  /* 0x0000001116037224 */ /* 0x000fce00078e02ff */
.L_x_300:
[----:B------:R-:W-:Y:S05]  /*7cb0*/  BSYNC B1 ;  /* 0x0000000000017941 */ /* 0x000fea0003800000 */
.L_x_299:
        /* <DEDUP_REMOVED lines=9> */
.L_x_302:
[----:B------:R-:W-:Y:S05]  /*7d50*/  BSYNC B1 ;  /* 0x0000000000017941 */ /* 0x000fea0003800000 */
.L_x_301:
[----:B------:R-:W-:Y:S01]  /*7d60*/  @!P4 IMAD R111, R111, R16, R3 ;  /* 0x000000106f6fc224 */ /* 0x000fe200078e0203 */
[----:B------:R-:W-:Y:S04]  /*7d70*/  BSSY B1, `(.L_x_303) ;  /* 0x0000006000017945 */ /* 0x000fe80003800000 */
[----:B------:R0:W-:Y:S01]  /*7d80*/  @!P4 STG.E.U8 desc[UR36][R10.64+0x89], R111 ;  /* 0x0000896f0a00c986 */ /* 0x0001e2000c101124 */
[----:B------:R-:W-:Y:S05]  /*7d90*/  @P5 BRA `(.L_x_304) ;  /* 0x00000000000c5947 */ /* 0x000fea0003800000 */
[----:B------:R-:W5:Y:S02]  /*7da0*/  LDG.E.U8 R2, desc[UR36][R20.64+0x90] ;  /* 0x0000902414027981 */ /* 0x000f64000c1e1100 */
[----:B-----5:R-:W-:-:S05]  /*7db0*/  PRMT R22, R2, 0x8880, RZ ;  /* 0x0000888002167816 */ /* 0x020fca00000000ff */
[----:B------:R-:W-:-:S07]  /*7dc0*/  IMAD R3, R22, R17, RZ ;  /* 0x0000001116037224 */ /* 0x000fce00078e02ff */
.L_x_304:
[----:B------:R-:W-:Y:S05]  /*7dd0*/  BSYNC B1 ;  /* 0x0000000000017941 */ /* 0x000fea0003800000 */
.L_x_303:
        /* <DEDUP_REMOVED lines=9> */
.L_x_306:
[----:B------:R-:W-:Y:S05]  /*7e70*/  BSYNC B1 ;  /* 0x0000000000017941 */ /* 0x000fea0003800000 */
.L_x_305:
[----:B------:R-:W-:Y:S01]  /*7e80*/  @!P4 IMAD R113, R113, R16, R3 ;  /* 0x000000107171c224 */ /* 0x000fe200078e0203 */
[----:B------:R-:W-:Y:S04]  /*7e90*/  BSSY B1, `(.L_x_307) ;  /* 0x0000006000017945 */ /* 0x000fe80003800000 */
[----:B------:R0:W-:Y:S01]  /*7ea0*/  @!P4 STG.E.U8 desc[UR36][R4.64+0x91], R113 ;  /* 0x000091710400c986 */ /* 0x0001e2000c101124 */
[----:B------:R-:W-:Y:S05]  /*7eb0*/  @P5 BRA `(.L_x_308) ;  /* 0x00000000000c5947 */ /* 0x000fea0003800000 */
[----:B------:R-:W5:Y:S02]  /*7ec0*/  LDG.E.U8 R2, desc[UR36][R18.64+0x90] ;  /* 0x0000902412027981 */ /* 0x000f64000c1e1100 */
[----:B-----5:R-:W-:-:S05]  /*7ed0*/  PRMT R22, R2, 0x8880, RZ ;  /* 0x0000888002167816 */ /* 0x020fca00000000ff */
[----:B------:R-:W-:-:S07]  /*7ee0*/  IMAD R3, R22, R17, RZ ;  /* 0x0000001116037224 */ /* 0x000fce00078e02ff */
.L_x_308:
[----:B------:R-:W-:Y:S05]  /*7ef0*/  BSYNC B1 ;  /* 0x0000000000017941 */ /* 0x000fea0003800000 */
.L_x_307:
        /* <DEDUP_REMOVED lines=9> */
.L_x_310:
[----:B------:R-:W-:Y:S05]  /*7f90*/  BSYNC B1 ;  /* 0x0000000000017941 */ /* 0x000fea0003800000 */
.L_x_309:
[----:B------:R-:W-:Y:S01]  /*7fa0*/  @!P4 IMAD R115, R115, R16, R3 ;  /* 0x000000107373c224 */ /* 0x000fe200078e0203 */
[----:B------:R-:W-:Y:S04]  /*7fb0*/  BSSY B1, `(.L_x_311) ;  /* 0x0000006000017945 */ /* 0x000fe80003800000 */
[----:B------:R0:W-:Y:S01]  /*7fc0*/  @!P4 STG.E.U8 desc[UR36][R10.64+0x91], R115 ;  /* 0x000091730a00c986 */ /* 0x0001e2000c101124 */
[----:B------:R-:W-:Y:S05]  /*7fd0*/  @P5 BRA `(.L_x_312) ;  /* 0x00000000000c5947 */ /* 0x000fea0003800000 */
[----:B------:R-:W5:Y:S02]  /*7fe0*/  LDG.E.U8 R2, desc[UR36][R20.64+0x98] ;  /* 0x0000982414027981 */ /* 0x000f64000c1e1100 */
[----:B-----5:R-:W-:-:S05]  /*7ff0*/  PRMT R22, R2, 0x8880, RZ ;  /* 0x0000888002167816 */ /* 0x020fca00000000ff */
[----:B------:R-:W-:-:S07]  /*8000*/  IMAD R3, R22, R17, RZ ;  /* 0x0000001116037224 */ /* 0x000fce00078e02ff */
.L_x_312:
[----:B------:R-:W-:Y:S05]  /*8010*/  BSYNC B1 ;  /* 0x0000000000017941 */ /* 0x000fea0003800000 */
.L_x_311:
        /* <DEDUP_REMOVED lines=9> */
.L_x_314:
[----:B------:R-:W-:Y:S05]  /*80b0*/  BSYNC B1 ;  /* 0x0000000000017941 */ /* 0x000fea0003800000 */
.L_x_313:
[----:B------:R-:W-:Y:S01]  /*80c0*/  @!P4 IMAD R117, R117, R16, R3 ;  /* 0x000000107575c224 */ /* 0x000fe200078e0203 */
[----:B------:R-:W-:Y:S04]  /*80d0*/  BSSY B1, `(.L_x_315) ;  /* 0x0000006000017945 */ /* 0x000fe80003800000 */
[----:B------:R0:W-:Y:S01]  /*80e0*/  @!P4 STG.E.U8 desc[UR36][R4.64+0x99], R117 ;  /* 0x000099750400c986 */ /* 0x0001e2000c101124 */
[----:B------:R-:W-:Y:S05]  /*80f0*/  @P5 BRA `(.L_x_316) ;  /* 0x00000000000c5947 */ /* 0x000fea0003800000 */
[----:B------:R-:W5:Y:S02]  /*8100*/  LDG.E.U8 R2, desc[UR36][R18.64+0x98] ;  /* 0x0000982412027981 */ /* 0x000f64000c1e1100 */
[----:B-----5:R-:W-:-:S05]  /*8110*/  PRMT R22, R2, 0x8880, RZ ;  /* 0x0000888002167816 */ /* 0x020fca00000000ff */
[----:B------:R-:W-:-:S07]  /*8120*/  IMAD R3, R22, R17, RZ ;  /* 0x0000001116037224 */ /* 0x000fce00078e02ff */
.L_x_316:
[----:B------:R-:W-:Y:S05]  /*8130*/  BSYNC B1 ;  /* 0x0000000000017941 */ /* 0x000fea0003800000 */
.L_x_315:
        /* <DEDUP_REMOVED lines=9> */
.L_x_318:
[----:B------:R-:W-:Y:S05]  /*81d0*/  BSYNC B1 ;  /* 0x0000000000017941 */ /* 0x000fea0003800000 */
.L_x_317:
[----:B------:R-:W-:Y:S01]  /*81e0*/  @!P4 IMAD R119, R119, R16, R3 ;  /* 0x000000107777c224 */ /* 0x000fe200078e0203 */
[----:B------:R-:W-:Y:S04]  /*81f0*/  BSSY B1, `(.L_x_319) ;  /* 0x0000006000017945 */ /* 0x000fe80003800000 */
[----:B------:R0:W-:Y:S01]  /*8200*/  @!P4 STG.E.U8 desc[UR36][R10.64+0x99], R119 ;  /* 0x000099770a00c986 */ /* 0x0001e2000c101124 */
[----:B------:R-:W-:Y:S05]  /*8210*/  @P5 BRA `(.L_x_320) ;  /* 0x00000000000c5947 */ /* 0x000fea0003800000 */
[----:B------:R-:W5:Y:S02]  /*8220*/  LDG.E.U8 R2, desc[UR36][R14.64+0x80] ;  /* 0x000080240e027981 */ /* 0x000f64000c1e1100 */
[----:B-----5:R-:W-:-:S05]  /*8230*/  PRMT R22, R2, 0x8880, RZ ;  /* 0x0000888002167816 */ /* 0x020fca00000000ff */
[----:B------:R-:W-:-:S07]  /*8240*/  IMAD R3, R22, R17, RZ ;  /* 0x0000001116037224 */ /* 0x000fce00078e02ff */
.L_x_320:
[----:B------:R-:W-:Y:S05]  /*8250*/  BSYNC B1 ;  /* 0x0000000000017941 */ /* 0x000fea0003800000 */
.L_x_319:
        /* <DEDUP_REMOVED lines=9> */
.L_x_322:
[----:B------:R-:W-:Y:S05]  /*82f0*/  BSYNC B1 ;  /* 0x0000000000017941 */ /* 0x000fea0003800000 */
.L_x_321:
[----:B------:R-:W-:Y:S01]  /*8300*/  @!P4 IMAD R89, R89, R16, R3 ;  /* 0x000000105959c224 */ /* 0x000fe200078e0203 */
[----:B------:R-:W-:Y:S04]  /*8310*/  BSSY B1, `(.L_x_323) ;  /* 0x0000006000017945 */ /* 0x000fe80003800000 */
[----:B------:R0:W-:Y:S01]  /*8320*/  @!P4 STG.E.U8 desc[UR36][R6.64+0x81], R89 ;  /* 0x000081590600c986 */ /* 0x0001e2000c101124 */
[----:B------:R-:W-:Y:S05]  /*8330*/  @P5 BRA `(.L_x_324) ;  /* 0x00000000000c5947 */ /* 0x000fea0003800000 */
[----:B------:R-:W5:Y:S02]  /*8340*/  LDG.E.U8 R2, desc[UR36][R12.64+0x80] ;  /* 0x000080240c027981 */ /* 0x000f64000c1e1100 */
[----:B-----5:R-:W-:-:S05]  /*8350*/  PRMT R22, R2, 0x8880, RZ ;  /* 0x0000888002167816 */ /* 0x020fca00000000ff */
[----:B------:R-:W-:-:S07]  /*8360*/  IMAD R3, R22, R17, RZ ;  /* 0x0000001116037224 */ /* 0x000fce00078e02ff */
.L_x_324:
[----:B------:R-:W-:Y:S05]  /*8370*/  BSYNC B1 ;  /* 0x0000000000017941 */ /* 0x000fea0003800000 */
.L_x_323:
        /* <DEDUP_REMOVED lines=9> */
.L_x_326:
[----:B------:R-:W-:Y:S05]  /*8410*/  BSYNC B1 ;  /* 0x0000000000017941 */ /* 0x000fea0003800000 */
.L_x_325:
[----:B------:R-:W-:Y:S01]  /*8420*/  @!P4 IMAD R91, R91, R16, R3 ;  /* 0x000000105b5bc224 */ /* 0x000fe200078e0203 */
[----:B------:R-:W-:Y:S04]  /*8430*/  BSSY B1, `(.L_x_327) ;  /* 0x0000006000017945 */ /* 0x000fe80003800000 */
[----:B------:R0:W-:Y:S01]  /*8440*/  @!P4 STG.E.U8 desc[UR36][R8.64+0x81], R91 ;  /* 0x0000815b0800c986 */ /* 0x0001e2000c101124 */
[----:B------:R-:W-:Y:S05]  /*8450*/  @P5 BRA `(.L_x_328) ;  /* 0x00000000000c5947 */ /* 0x000fea0003800000 */
[----:B------:R-:W5:Y:S02]  /*8460*/  LDG.E.U8 R2, desc[UR36][R14.64+0x88] ;  /* 0x000088240e027981 */ /* 0x000f64000c1e1100 */
[----:B-----5:R-:W-:-:S05]  /*8470*/  PRMT R22, R2, 0x8880, RZ ;  /* 0x0000888002167816 */ /* 0x020fca00000000ff */
[----:B------:R-:W-:-:S07]  /*8480*/  IMAD R3, R22, R17, RZ ;  /* 0x0000001116037224 */ /* 0x000fce00078e02ff */
.L_x_328:
[----:B------:R-:W-:Y:S05]  /*8490*/  BSYNC B1 ;  /* 0x0000000000017941 */ /* 0x000fea0003800000 */
.L_x_327:
        /* <DEDUP_REMOVED lines=9> */
.L_x_330:
[----:B------:R-:W-:Y:S05]  /*8530*/  BSYNC B1 ;  /* 0x0000000000017941 */ /* 0x000fea0003800000 */
.L_x_329:
[----:B------:R-:W-:Y:S01]  /*8540*/  @!P4 IMAD R93, R93, R16, R3 ;  /* 0x000000105d5dc224 */ /* 0x000fe200078e0203 */
[----:B------:R-:W-:Y:S04]  /*8550*/  BSSY B1, `(.L_x_331) ;  /* 0x0000006000017945 */ /* 0x000fe80003800000 */
[----:B------:R0:W-:Y:S01]  /*8560*/  @!P4 STG.E.U8 desc[UR36][R6.64+0x89], R93 ;  /* 0x0000895d0600c986 */ /* 0x0001e2000c101124 */
[----:B------:R-:W-:Y:S05]  /*8570*/  @P5 BRA `(.L_x_332) ;  /* 0x00000000000c5947 */ /* 0x000fea0003800000 */
[----:B------:R-:W5:Y:S02]  /*8580*/  LDG.E.U8 R2, desc[UR36][R12.64+0x88] ;  /* 0x000088240c027981 */ /* 0x000f64000c1e1100 */
[----:B-----5:R-:W-:-:S05]  /*8590*/  PRMT R22, R2, 0x8880, RZ ;  /* 0x0000888002167816 */ /* 0x020fca00000000ff */
[----:B------:R-:W-:-:S07]  /*85a0*/  IMAD R3, R22, R17, RZ ;  /* 0x0000001116037224 */ /* 0x000fce00078e02ff */
.L_x_332:
[----:B------:R-:W-:Y:S05]  /*85b0*/  BSYNC B1 ;  /* 0x0000000000017941 */ /* 0x000fea0003800000 */
.L_x_331:
        /* <DEDUP_REMOVED lines=9> */
.L_x_334:
[----:B------:R-:W-:Y:S05]  /*8650*/  BSYNC B1 ;  /* 0x0000000000017941 */ /* 0x000fea0003800000 */
.L_x_333:
[----:B------:R-:W-:Y:S01]  /*8660*/  @!P4 IMAD R95, R95, R16, R3 ;  /* 0x000000105f5fc224 */ /* 0x000fe200078e0203 */
[----:B------:R-:W-:Y:S04]  /*8670*/  BSSY B1, `(.L_x_335) ;  /* 0x0000006000017945 */ /* 0x000fe80003800000 */
[----:B------:R0:W-:Y:S01]  /*8680*/  @!P4 STG.E.U8 desc[UR36][R8.64+0x89], R95 ;  /* 0x0000895f0800c986 */ /* 0x0001e2000c101124 */
[----:B------:R-:W-:Y:S05]  /*8690*/  @P5 BRA `(.L_x_336) ;  /* 0x00000000000c5947 */ /* 0x000fea0003800000 */
[----:B------:R-:W5:Y:S02]  /*86a0*/  LDG.E.U8 R2, desc[UR36][R14.64+0x90] ;  /* 0x000090240e027981 */ /* 0x000f64000c1e1100 */
[----:B-----5:R-:W-:-:S05]  /*86b0*/  PRMT R22, R2, 0x8880, RZ ;  /* 0x0000888002167816 */ /* 0x020fca00000000ff */
[----:B------:R-:W-:-:S07]  /*86c0*/  IMAD R3, R22, R17, RZ ;  /* 0x0000001116037224 */ /* 0x000fce00078e02ff */
.L_x_336:
[----:B------:R-:W-:Y:S05]  /*86d0*/  BSYNC B1 ;  /* 0x0000000000017941 */ /* 0x000fea0003800000 */
.L_x_335:
        /* <DEDUP_REMOVED lines=9> */
.L_x_338:
[----:B------:R-:W-:Y:S05]  /*8770*/  BSYNC B1 ;  /* 0x0000000000017941 */ /* 0x000fea0003800000 */
.L_x_337:
[----:B------:R-:W-:Y:S01]  /*8780*/  @!P4 IMAD R97, R97, R16, R3 ;  /* 0x000000106161c224 */ /* 0x000fe200078e0203 */
[----:B------:R-:W-:Y:S04]  /*8790*/  BSSY B1, `(.L_x_339) ;  /* 0x0000006000017945 */ /* 0x000fe80003800000 */
[----:B------:R0:W-:Y:S01]  /*87a0*/  @!P4 STG.E.U8 desc[UR36][R6.64+0x91], R97 ;  /* 0x000091610600c986 */ /* 0x0001e2000c101124 */
[----:B------:R-:W-:Y:S05]  /*87b0*/  @P5 BRA `(.L_x_340) ;  /* 0x00000000000c5947 */ /* 0x000fea0003800000 */
[----:B------:R-:W5:Y:S02]  /*87c0*/  LDG.E.U8 R2, desc[UR36][R12.64+0x90] ;  /* 0x000090240c027981 */ /* 0x000f64000c1e1100 */
[----:B-----5:R-:W-:-:S05]  /*87d0*/  PRMT R22, R2, 0x8880, RZ ;  /* 0x0000888002167816 */ /* 0x020fca00000000ff */
[----:B------:R-:W-:-:S07]  /*87e0*/  IMAD R3, R22, R17, RZ ;  /* 0x0000001116037224 */ /* 0x000fce00078e02ff */
.L_x_340:
[----:B------:R-:W-:Y:S05]  /*87f0*/  BSYNC B1 ;  /* 0x0000000000017941 */ /* 0x000fea0003800000 */
.L_x_339:
        /* <DEDUP_REMOVED lines=9> */
.L_x_342:
[----:B------:R-:W-:Y:S05]  /*8890*/  BSYNC B1 ;  /* 0x0000000000017941 */ /* 0x000fea0003800000 */
.L_x_341:
[----:B------:R-:W-:Y:S01]  /*88a0*/  @!P4 IMAD R99, R99, R16, R3 ;  /* 0x000000106363c224 */ /* 0x000fe200078e0203 */
[----:B------:R-:W-:Y:S04]  /*88b0*/  BSSY B1, `(.L_x_343) ;  /* 0x0000006000017945 */ /* 0x000fe80003800000 */
[----:B------:R0:W-:Y:S01]  /*88c0*/  @!P4 STG.E.U8 desc[UR36][R8.64+0x91], R99 ;  /* 0x000091630800c986 */ /* 0x0001e2000c101124 */
[----:B------:R-:W-:Y:S05]  /*88d0*/  @P5 BRA `(.L_x_344) ;  /* 0x00000000000c5947 */ /* 0x000fea0003800000 */
[----:B------:R-:W5:Y:S02]  /*88e0*/  LDG.E.U8 R2, desc[UR36][R14.64+0x98] ;  /* 0x000098240e027981 */ /* 0x000f64000c1e1100 */
[----:B-----5:R-:W-:-:S05]  /*88f0*/  PRMT R22, R2, 0x8880, RZ ;  /* 0x0000888002167816 */ /* 0x020fca00000000ff */
[----:B------:R-:W-:-:S07]  /*8900*/  IMAD R3, R22, R17, RZ ;  /* 0x0000001116037224 */ /* 0x000fce00078e02ff */
.L_x_344:
[----:B------:R-:W-:Y:S05]  /*8910*/  BSYNC B1 ;  /* 0x0000000000017941 */ /* 0x000fea0003800000 */
.L_x_343:
        /* <DEDUP_REMOVED lines=9> */
.L_x_346:
[----:B------:R-:W-:Y:S05]  /*89b0*/  BSYNC B1 ;  /* 0x0000000000017941 */ /* 0x000fea0003800000 */
.L_x_345:
[----:B------:R-:W-:Y:S01]  /*89c0*/  @!P4 IMAD R101, R101, R16, R3 ;  /* 0x000000106565c224 */ /* 0x000fe200078e0203 */
[----:B------:R-:W-:Y:S04]  /*89d0*/  BSSY B1, `(.L_x_347) ;  /* 0x0000006000017945 */ /* 0x000fe80003800000 */
[----:B------:R0:W-:Y:S01]  /*89e0*/  @!P4 STG.E.U8 desc[UR36][R6.64+0x99], R101 ;  /* 0x000099650600c986 */ /* 0x0001e2000c101124 */
[----:B------:R-:W-:Y:S05]  /*89f0*/  @P5 BRA `(.L_x_348) ;  /* 0x00000000000c5947 */ /* 0x000fea0003800000 */
[----:B------:R-:W5:Y:S02]  /*8a00*/  LDG.E.U8 R2, desc[UR36][R12.64+0x98] ;  /* 0x000098240c027981 */ /* 0x000f64000c1e1100 */
[----:B-----5:R-:W-:-:S05]  /*8a10*/  PRMT R22, R2, 0x8880, RZ ;  /* 0x0000888002167816 */ /* 0x020fca00000000ff */
[----:B------:R-:W-:-:S07]  /*8a20*/  IMAD R3, R22, R17, RZ ;  /* 0x0000001116037224 */ /* 0x000fce00078e02ff */
.L_x_348:
[----:B------:R-:W-:Y:S05]  /*8a30*/  BSYNC B1 ;  /* 0x0000000000017941 */ /* 0x000fea0003800000 */
.L_x_347:
        /* <DEDUP_REMOVED lines=9> */
.L_x_350:
[----:B------:R-:W-:Y:S05]  /*8ad0*/  BSYNC B1 ;  /* 0x0000000000017941 */ /* 0x000fea0003800000 */
.L_x_349:
[----:B------:R-:W-:Y:S01]  /*8ae0*/  @!P4 IMAD R103, R103, R16, R3 ;  /* 0x000000106767c224 */ /* 0x000fe200078e0203 */
[----:B------:R-:W-:Y:S04]  /*8af0*/  BSSY B1, `(.L_x_351) ;  /* 0x0000006000017945 */ /* 0x000fe80003800000 */
[----:B------:R0:W-:Y:S01]  /*8b00*/  @!P4 STG.E.U8 desc[UR36][R8.64+0x99], R103 ;  /* 0x000099670800c986 */ /* 0x0001e2000c101124 */
[----:B------:R-:W-:Y:S05]  /*8b10*/  @P5 BRA `(.L_x_352) ;  /* 0x00000000000c5947 */ /* 0x000fea0003800000 */
[----:B------:R-:W5:Y:S02]  /*8b20*/  LDG.E.U8 R2, desc[UR36][R20.64+0xa0] ;  /* 0x0000a02414027981 */ /* 0x000f64000c1e1100 */
[----:B-----5:R-:W-:-:S05]  /*8b30*/  PRMT R22, R2, 0x8880, RZ ;  /* 0x0000888002167816 */ /* 0x020fca00000000ff */
[----:B------:R-:W-:-:S07]  /*8b40*/  IMAD R3, R22, R17, RZ ;  /* 0x0000001116037224 */ /* 0x000fce00078e02ff */
.L_x_352:
[----:B------:R-:W-:Y:S05]  /*8b50*/  BSYNC B1 ;  /* 0x0000000000017941 */ /* 0x000fea0003800000 */
.L_x_351:
        /* <DEDUP_REMOVED lines=9> */
.L_x_354:
[----:B------:R-:W-:Y:S05]  /*8bf0*/  BSYNC B1 ;  /* 0x0000000000017941 */ /* 0x000fea0003800000 */
.L_x_353:
[----:B------:R-:W-:Y:S01]  /*8c00*/  @!P4 IMAD R73, R73, R16, R3 ;  /* 0x000000104949c224 */ /* 0x000fe200078e0203 */
[----:B------:R-:W-:Y:S04]  /*8c10*/  BSSY B1, `(.L_x_355) ;  /* 0x0000006000017945 */ /* 0x000fe80003800000 */
[----:B------:R0:W-:Y:S01]  /*8c20*/  @!P4 STG.E.U8 desc[UR36][R4.64+0xa1], R73 ;  /* 0x0000a1490400c986 */ /* 0x0001e2000c101124 */
[----:B------:R-:W-:Y:S05]  /*8c30*/  @P5 BRA `(.L_x_356) ;  /* 0x00000000000c5947 */ /* 0x000fea0003800000 */
[----:B------:R-:W5:Y:S02]  /*8c40*/  LDG.E.U8 R2, desc[UR36][R18.64+0xa0] ;  /* 0x0000a02412027981 */ /* 0x000f64000c1e1100 */
[----:B-----5:R-:W-:-:S05]  /*8c50*/  PRMT R22, R2, 0x8880, RZ ;  /* 0x0000888002167816 */ /* 0x020fca00000000ff */
[----:B------:R-:W-:-:S07]  /*8c60*/  IMAD R3, R22, R17, RZ ;  /* 0x0000001116037224 */ /* 0x000fce00078e02ff */
.L_x_356:
[----:B------:R-:W-:Y:S05]  /*8c70*/  BSYNC B1 ;  /* 0x0000000000017941 */ /* 0x000fea0003800000 */
.L_x_355:
        /* <DEDUP_REMOVED lines=9> */
.L_x_358:
[----:B------:R-:W-:Y:S05]  /*8d10*/  BSYNC B1 ;  /* 0x0000000000017941 */ /* 0x000fea0003800000 */
.L_x_357:
[----:B------:R-:W-:Y:S01]  /*8d20*/  @!P4 IMAD R75, R75, R16, R3 ;  /* 0x000000104b4bc224 */ /* 0x000fe200078e0203 */
[----:B------:R-:W-:Y:S04]  /*8d30*/  BSSY B1, `(.L_x_359) ;  /* 0x0000006000017945 */ /* 0x000fe80003800000 */
[----:B------:R0:W-:Y:S01]  /*8d40*/  @!P4 STG.E.U8 desc[UR36][R10.64+0xa1], R75 ;  /* 0x0000a14b0a00c986 */ /* 0x0001e2000c101124 */
[----:B------:R-:W-:Y:S05]  /*8d50*/  @P5 BRA `(.L_x_360) ;  /* 0x00000000000c5947 */ /* 0x000fea0003800000 */
[----:B------:R-:W5:Y:S02]  /*8d60*/  LDG.E.U8 R2, desc[UR36][R20.64+0xa8] ;  /* 0x0000a82414027981 */ /* 0x000f64000c1e1100 */
[----:B-----5:R-:W-:-:S05]  /*8d70*/  PRMT R22, R2, 0x8880, RZ ;  /* 0x0000888002167816 */ /* 0x020fca00000000ff */
[----:B------:R-:W-:-:S07]  /*8d80*/  IMAD R3, R22, R17, RZ ;  /* 0x0000001116037224 */ /* 0x000fce00078e02ff */
.L_x_360:
[----:B------:R-:W-:Y:S05]  /*8d90*/  BSYNC B1 ;  /* 0x0000000000017941 */ /* 0x000fea0003800000 */
.L_x_359:
        /* <DEDUP_REMOVED lines=9> */
.L_x_362:
[----:B------:R-:W-:Y:S05]  /*8e30*/  BSYNC B1 ;  /* 0x0000000000017941 */ /* 0x000fea0003800000 */
.L_x_361:
[----:B------:R-:W-:Y:S01]  /*8e40*/  @!P4 IMAD R77, R77, R16, R3 ;  /* 0x000000104d4dc224 */ /* 0x000fe200078e0203 */
[----:B------:R-:W-:Y:S04]  /*8e50*/  BSSY B1, `(.L_x_363) ;  /* 0x0000006000017945 */ /* 0x000fe80003800000 */
[----:B------:R0:W-:Y:S01]  /*8e60*/  @!P4 STG.E.U8 desc[UR36][R4.64+0xa9], R77 ;  /* 0x0000a94d0400c986 */ /* 0x0001e2000c101124 */
[----:B------:R-:W-:Y:S05]  /*8e70*/  @P5 BRA `(.L_x_364) ;  /* 0x00000000000c5947 */ /* 0x000fea0003800000 */
[----:B------:R-:W5:Y:S02]  /*8e80*/  LDG.E.U8 R2, desc[UR36][R18.64+0xa8] ;  /* 0x0000a82412027981 */ /* 0x000f64000c1e1100 */
[----:B-----5:R-:W-:-:S05]  /*8e90*/  PRMT R22, R2, 0x8880, RZ ;  /* 0x0000888002167816 */ /* 0x020fca00000000ff */
[----:B------:R-:W-:-:S07]  /*8ea0*/  IMAD R3, R22, R17, RZ ;  /* 0x0000001116037224 */ /* 0x000fce00078e02ff */
.L_x_364:
[----:B------:R-:W-:Y:S05]  /*8eb0*/  BSYNC B1 ;  /* 0x0000000000017941 */ /* 0x000fea0003800000 */
.L_x_363:
        /* <DEDUP_REMOVED lines=9> */
.L_x_366:
[----:B------:R-:W-:Y:S05]  /*8f50*/  BSYNC B1 ;  /* 0x0000000000017941 */ /* 0x000fea0003800000 */
.L_x_365:
[----:B------:R-:W-:Y:S01]  /*8f60*/  @!P4 IMAD R79, R79, R16, R3 ;  /* 0x000000104f4fc224 */ /* 0x000fe200078e0203 */
[----:B------:R-:W-:Y:S04]  /*8f70*/  BSSY B1, `(.L_x_367) ;  /* 0x0000006000017945 */ /* 0x000fe80003800000 */
[----:B------:R0:W-:Y:S01]  /*8f80*/  @!P4 STG.E.U8 desc[UR36][R10.64+0xa9], R79 ;  /* 0x0000a94f0a00c986 */ /* 0x0001e2000c101124 */
[----:B------:R-:W-:Y:S05]  /*8f90*/  @P5 BRA `(.L_x_368) ;  /* 0x00000000000c5947 */ /* 0x000fea0003800000 */
[----:B------:R-:W5:Y:S02]  /*8fa0*/  LDG.E.U8 R2, desc[UR36][R20.64+0xb0] ;  /* 0x0000b02414027981 */ /* 0x000f64000c1e1100 */
[----:B-----5:R-:W-:-:S05]  /*8fb0*/  PRMT R22, R2, 0x8880, RZ ;  /* 0x0000888002167816 */ /* 0x020fca00000000ff */
[----:B------:R-:W-:-:S07]  /*8fc0*/  IMAD R3, R22, R17, RZ ;  /* 0x0000001116037224 */ /* 0x000fce00078e02ff */
.L_x_368:
[----:B------:R-:W-:Y:S05]  /*8fd0*/  BSYNC B1 ;  /* 0x0000000000017941 */ /* 0x000fea0003800000 */
.L_x_367:
        /* <DEDUP_REMOVED lines=9> */
.L_x_370:
[----:B------:R-:W-:Y:S05]  /*9070*/  BSYNC B1 ;  /* 0x0000000000017941 */ /* 0x000fea0003800000 */
.L_x_369:
[----:B------:R-:W-:Y:S01]  /*9080*/  @!P4 IMAD R81, R81, R16, R3 ;  /* 0x000000105151c224 */ /* 0x000fe200078e0203 */
[----:B------:R-:W-:Y:S04]  /*9090*/  BSSY B1, `(.L_x_371) ;  /* 0x0000006000017945 */ /* 0x000fe80003800000 */
[----:B------:R0:W-:Y:S01]  /*90a0*/  @!P4 STG.E.U8 desc[UR36][R4.64+0xb1], R81 ;  /* 0x0000b1510400c986 */ /* 0x0001e2000c101124 */
[----:B------:R-:W-:Y:S05]  /*90b0*/  @P5 BRA `(.L_x_372) ;  /* 0x00000000000c5947 */ /* 0x000fea0003800000 */
[----:B------:R-:W5:Y:S02]  /*90c0*/  LDG.E.U8 R2, desc[UR36][R18.64+0xb0] ;  /* 0x0000b02412027981 */ /* 0x000f64000c1e1100 */
[----:B-----5:R-:W-:-:S05]  /*90d0*/  PRMT R22, R2, 0x8880, RZ ;  /* 0x0000888002167816 */ /* 0x020fca00000000ff */
[----:B------:R-:W-:-:S07]  /*90e0*/  IMAD R3, R22, R17, RZ ;  /* 0x0000001116037224 */ /* 0x000fce00078e02ff */
.L_x_372:
[----:B------:R-:W-:Y:S05]  /*90f0*/  BSYNC B1 ;  /* 0x0000000000017941 */ /* 0x000fea0003800000 */
.L_x_371:
        /* <DEDUP_REMOVED lines=9> */
.L_x_374:
[----:B------:R-:W-:Y:S05]  /*9190*/  BSYNC B1 ;  /* 0x0000000000017941 */ /* 0x000fea0003800000 */
.L_x_373:
[----:B------:R-:W-:Y:S01]  /*91a0*/  @!P4 IMAD R83, R83, R16, R3 ;  /* 0x000000105353c224 */ /* 0x000fe200078e0203 */
[----:B------:R-:W-:Y:S04]  /*91b0*/  BSSY B1, `(.L_x_375) ;  /* 0x0000006000017945 */ /* 0x000fe80003800000 */
[----:B------:R0:W-:Y:S01]  /*91c0*/  @!P4 STG.E.U8 desc[UR36][R10.64+0xb1], R83 ;  /* 0x0000b1530a00c986 */ /* 0x0001e2000c101124 */
[----:B------:R-:W-:Y:S05]  /*91d0*/  @P5 BRA `(.L_x_376) ;  /* 0x00000000000c5947 */ /* 0x000fea0003800000 */
[----:B------:R-:W5:Y:S02]  /*91e0*/  LDG.E.U8 R2, desc[UR36][R20.64+0xb8] ;  /* 0x0000b82414027981 */ /* 0x000f64000c1e1100 */
[----:B-----5:R-:W-:-:S05]  /*91f0*/  PRMT R22, R2, 0x8880, RZ ;  /* 0x0000888002167816 */ /* 0x020fca00000000ff */
[----:B------:R-:W-:-:S07]  /*9200*/  IMAD R3, R22, R17, RZ ;  /* 0x0000001116037224 */ /* 0x000fce00078e02ff */
.L_x_376:
[----:B------:R-:W-:Y:S05]  /*9210*/  BSYNC B1 ;  /* 0x0000000000017941 */ /* 0x000fea0003800000 */
.L_x_375:
        /* <DEDUP_REMOVED lines=9> */
.L_x_378:
[----:B------:R-:W-:Y:S05]  /*92b0*/  BSYNC B1 ;  /* 0x0000000000017941 */ /* 0x000fea0003800000 */
.L_x_377:
[----:B------:R-:W-:Y:S01]  /*92c0*/  @!P4 IMAD R85, R85, R16, R3 ;  /* 0x000000105555c224 */ /* 0x000fe200078e0203 */
[----:B------:R-:W-:Y:S04]  /*92d0*/  BSSY B1, `(.L_x_379) ;  /* 0x0000006000017945 */ /* 0x000fe80003800000 */
[----:B------:R0:W-:Y:S01]  /*92e0*/  @!P4 STG.E.U8 desc[UR36][R4.64+0xb9], R85 ;  /* 0x0000b9550400c986 */ /* 0x0001e2000c101124 */
[----:B------:R-:W-:Y:S05]  /*92f0*/  @P5 BRA `(.L_x_380) ;  /* 0x00000000000c5947 */ /* 0x000fea0003800000 */
[----:B------:R-:W5:Y:S02]  /*9300*/  LDG.E.U8 R2, desc[UR36][R18.64+0xb8] ;  /* 0x0000b82412027981 */ /* 0x000f64000c1e1100 */
[----:B-----5:R-:W-:-:S05]  /*9310*/  PRMT R22, R2, 0x8880, RZ ;  /* 0x0000888002167816 */ /* 0x020fca00000000ff */
[----:B------:R-:W-:-:S07]  /*9320*/  IMAD R3, R22, R17, RZ ;  /* 0x0000001116037224 */ /* 0x000fce00078e02ff */
.L_x_380:
[----:B------:R-:W-:Y:S05]  /*9330*/  BSYNC B1 ;  /* 0x0000000000017941 */ /* 0x000fea0003800000 */
.L_x_379:
        /* <DEDUP_REMOVED lines=9> */
.L_x_382:
[----:B------:R-:W-:Y:S05]  /*93d0*/  BSYNC B1 ;  /* 0x0000000000017941 */ /* 0x000fea0003800000 */
.L_x_381:
[----:B------:R-:W-:Y:S01]  /*93e0*/  @!P4 IMAD R87, R87, R16, R3 ;  /* 0x000000105757c224 */ /* 0x000fe200078e0203 */
[----:B------:R-:W-:Y:S04]  /*93f0*/  BSSY B1, `(.L_x_383) ;  /* 0x0000006000017945 */ /* 0x000fe80003800000 */
[----:B------:R0:W-:Y:S01]  /*9400*/  @!P4 STG.E.U8 desc[UR36][R10.64+0xb9], R87 ;  /* 0x0000b9570a00c986 */ /* 0x0001e2000c101124 */
[----:B------:R-:W-:Y:S05]  /*9410*/  @P5 BRA `(.L_x_384) ;  /* 0x00000000000c5947 */ /* 0x000fea0003800000 */
[----:B------:R-:W5:Y:S02]  /*9420*/  LDG.E.U8 R2, desc[UR36][R14.64+0xa0] ;  /* 0x0000a0240e027981 */ /* 0x000f64000c1e1100 */
[----:B-----5:R-:W-:-:S05]  /*9430*/  PRMT R22, R2, 0x8880, RZ ;  /* 0x0000888002167816 */ /* 0x020fca00000000ff */
[----:B------:R-:W-:-:S07]  /*9440*/  IMAD R3, R22, R17, RZ ;  /* 0x0000001116037224 */ /* 0x000fce00078e02ff */
.L_x_384:
[----:B------:R-:W-:Y:S05]  /*9450*/  BSYNC B1 ;  /* 0x0000000000017941 */ /* 0x000fea0003800000 */
.L_x_383:
        /* <DEDUP_REMOVED lines=9> */
.L_x_386:
[----:B------:R-:W-:Y:S05]  /*94f0*/  BSYNC B1 ;  /* 0x0000000000017941 */ /* 0x000fea0003800000 */
.L_x_385:
[----:B------:R-:W-:Y:S01]  /*9500*/  @!P4 IMAD R57, R57, R16, R3 ;  /* 0x000000103939c224 */ /* 0x000fe200078e0203 */
[----:B------:R-:W-:Y:S04]  /*9510*/  BSSY B1, `(.L_x_387) ;  /* 0x0000006000017945 */ /* 0x000fe80003800000 */
[----:B------:R0:W-:Y:S01]  /*9520*/  @!P4 STG.E.U8 desc[UR36][R6.64+0xa1], R57 ;  /* 0x0000a1390600c986 */ /* 0x0001e2000c101124 */
[----:B------:R-:W-:Y:S05]  /*9530*/  @P5 BRA `(.L_x_388) ;  /* 0x00000000000c5947 */ /* 0x000fea0003800000 */
[----:B------:R-:W5:Y:S02]  /*9540*/  LDG.E.U8 R2, desc[UR36][R12.64+0xa0] ;  /* 0x0000a0240c027981 */ /* 0x000f64000c1e1100 */
[----:B-----5:R-:W-:-:S05]  /*9550*/  PRMT R22, R2, 0x8880, RZ ;  /* 0x0000888002167816 */ /* 0x020fca00000000ff */
[----:B------:R-:W-:-:S07]  /*9560*/  IMAD R3, R22, R17, RZ ;  /* 0x0000001116037224 */ /* 0x000fce00078e02ff */
.L_x_388:
[----:B------:R-:W-:Y:S05]  /*9570*/  BSYNC B1 ;  /* 0x0000000000017941 */ /* 0x000fea0003800000 */
.L_x_387:
        /* <DEDUP_REMOVED lines=9> */
.L_x_390:
[----:B------:R-:W-:Y:S05]  /*9610*/  BSYNC B1 ;  /* 0x0000000000017941 */ /* 0x000fea0003800000 */
.L_x_389:
[----:B------:R-:W-:Y:S01]  /*9620*/  @!P4 IMAD R59, R59, R16, R3 ;  /* 0x000000103b3bc224 */ /* 0x000fe200078e0203 */
[----:B------:R-:W-:Y:S04]  /*9630*/  BSSY B1, `(.L_x_391) ;  /* 0x0000006000017945 */ /* 0x000fe80003800000 */
[----:B------:R0:W-:Y:S01]  /*9640*/  @!P4 STG.E.U8 desc[UR36][R8.64+0xa1], R59 ;  /* 0x0000a13b0800c986 */ /* 0x0001e2000c101124 */
[----:B------:R-:W-:Y:S05]  /*9650*/  @P5 BRA `(.L_x_392) ;  /* 0x00000000000c5947 */ /* 0x000fea0003800000 */
[----:B------:R-:W5:Y:S02]  /*9660*/  LDG.E.U8 R2, desc[UR36][R14.64+0xa8] ;  /* 0x0000a8240e027981 */ /* 0x000f64000c1e1100 */
[----:B-----5:R-:W-:-:S05]  /*9670*/  PRMT R22, R2, 0x8880, RZ ;  /* 0x0000888002167816 */ /* 0x020fca00000000ff */
[----:B------:R-:W-:-:S07]  /*9680*/  IMAD R3, R22, R17, RZ ;  /* 0x0000001116037224 */ /* 0x000fce00078e02ff */
.L_x_392:
[----:B------:R-:W-:Y:S05]  /*9690*/  BSYNC B1 ;  /* 0x0000000000017941 */ /* 0x000fea0003800000 */
.L_x_391:
        /* <DEDUP_REMOVED lines=9> */
.L_x_394:
[----:B------:R-:W-:Y:S05]  /*9730*/  BSYNC B1 ;  /* 0x0000000000017941 */ /* 0x000fea0003800000 */
.L_x_393:
[----:B------:R-:W-:Y:S01]  /*9740*/  @!P4 IMAD R61, R61, R16, R3 ;  /* 0x000000103d3dc224 */ /* 0x000fe200078e0203 */
[----:B------:R-:W-:Y:S04]  /*9750*/  BSSY B1, `(.L_x_395) ;  /* 0x0000006000017945 */ /* 0x000fe80003800000 */
[----:B------:R0:W-:Y:S01]  /*9760*/  @!P4 STG.E.U8 desc[UR36][R6.64+0xa9], R61 ;  /* 0x0000a93d0600c986 */ /* 0x0001e2000c101124 */
[----:B------:R-:W-:Y:S05]  /*9770*/  @P5 BRA `(.L_x_396) ;  /* 0x00000000000c5947 */ /* 0x000fea0003800000 */
[----:B------:R-:W5:Y:S02]  /*9780*/  LDG.E.U8 R2, desc[UR36][R12.64+0xa8] ;  /* 0x0000a8240c027981 */ /* 0x000f64000c1e1100 */
[----:B-----5:R-:W-:-:S05]  /*9790*/  PRMT R22, R2, 0x8880, RZ ;  /* 0x0000888002167816 */ /* 0x020fca00000000ff */
[----:B------:R-:W-:-:S07]  /*97a0*/  IMAD R3, R22, R17, RZ ;  /* 0x0000001116037224 */ /* 0x000fce00078e02ff */
.L_x_396:
[----:B------:R-:W-:Y:S05]  /*97b0*/  BSYNC B1 ;  /* 0x0000000000017941 */ /* 0x000fea0003800000 */
.L_x_395:
        /* <DEDUP_REMOVED lines=9> */
.L_x_398:
[----:B------:R-:W-:Y:S05]  /*9850*/  BSYNC B1 ;  /* 0x0000000000017941 */ /* 0x000fea0003800000 */
.L_x_397:
[----:B------:R-:W-:Y:S01]  /*9860*/  @!P4 IMAD R63, R63, R16, R3 ;  /* 0x000000103f3fc224 */ /* 0x000fe200078e0203 */
[----:B------:R-:W-:Y:S04]  /*9870*/  BSSY B1, `(.L_x_399) ;  /* 0x0000006000017945 */ /* 0x000fe80003800000 */
[----:B------:R0:W-:Y:S01]  /*9880*/  @!P4 STG.E.U8 desc[UR36][R8.64+0xa9], R63 ;  /* 0x0000a93f0800c986 */ /* 0x0001e2000c101124 */
[----:B------:R-:W-:Y:S05]  /*9890*/  @P5 BRA `(.L_x_400) ;  /* 0x00000000000c5947 */ /* 0x000fea0003800000 */
[----:B------:R-:W5:Y:S02]  /*98a0*/  LDG.E.U8 R2, desc[UR36][R14.64+0xb0] ;  /* 0x0000b0240e027981 */ /* 0x000f64000c1e1100 */
[----:B-----5:R-:W-:-:S05]  /*98b0*/  PRMT R22, R2, 0x8880, RZ ;  /* 0x0000888002167816 */ /* 0x020fca00000000ff */
[----:B------:R-:W-:-:S07]  /*98c0*/  IMAD R3, R22, R17, RZ ;  /* 0x0000001116037224 */ /* 0x000fce00078e02ff */
.L_x_400:
[----:B------:R-:W-:Y:S05]  /*98d0*/  BSYNC B1 ;  /* 0x0000000000017941 */ /* 0x000fea0003800000 */
.L_x_399:
        /* <DEDUP_REMOVED lines=9> */
.L_x_402:
[----:B------:R-:W-:Y:S05]  /*9970*/  BSYNC B1 ;  /* 0x0000000000017941 */ /* 0x000fea0003800000 */
.L_x_401:
[----:B------:R-:W-:Y:S01]  /*9980*/  @!P4 IMAD R65, R65, R16, R3 ;  /* 0x000000104141c224 */ /* 0x000fe200078e0203 */
[----:B------:R-:W-:Y:S04]  /*9990*/  BSSY B1, `(.L_x_403) ;  /* 0x0000006000017945 */ /* 0x000fe80003800000 */
[----:B------:R0:W-:Y:S01]  /*99a0*/  @!P4 STG.E.U8 desc[UR36][R6.64+0xb1], R65 ;  /* 0x0000b1410600c986 */ /* 0x0001e2000c101124 */
[----:B------:R-:W-:Y:S05]  /*99b0*/  @P5 BRA `(.L_x_404) ;  /* 0x00000000000c5947 */ /* 0x000fea0003800000 */
[----:B------:R-:W5:Y:S02]  /*99c0*/  LDG.E.U8 R2, desc[UR36][R12.64+0xb0] ;  /* 0x0000b0240c027981 */ /* 0x000f64000c1e1100 */
[----:B-----5:R-:W-:-:S05]  /*99d0*/  PRMT R22, R2, 0x8880, RZ ;  /* 0x0000888002167816 */ /* 0x020fca00000000ff */
[----:B------:R-:W-:-:S07]  /*99e0*/  IMAD R3, R22, R17, RZ ;  /* 0x0000001116037224 */ /* 0x000fce00078e02ff */
.L_x_404:
[----:B------:R-:W-:Y:S05]  /*99f0*/  BSYNC B1 ;  /* 0x0000000000017941 */ /* 0x000fea0003800000 */
.L_x_403:
        /* <DEDUP_REMOVED lines=9> */
.L_x_406:
[----:B------:R-:W-:Y:S05]  /*9a90*/  BSYNC B1 ;  /* 0x0000000000017941 */ /* 0x000fea0003800000 */
.L_x_405:
[----:B------:R-:W-:Y:S01]  /*9aa0*/  @!P4 IMAD R67, R67, R16, R3 ;  /* 0x000000104343c224 */ /* 0x000fe200078e0203 */
[----:B------:R-:W-:Y:S04]  /*9ab0*/  BSSY B1, `(.L_x_407) ;  /* 0x0000006000017945 */ /* 0x000fe80003800000 */
[----:B------:R0:W-:Y:S01]  /*9ac0*/  @!P4 STG.E.U8 desc[UR36][R8.64+0xb1], R67 ;  /* 0x0000b1430800c986 */ /* 0x0001e2000c101124 */
[----:B------:R-:W-:Y:S05]  /*9ad0*/  @P5 BRA `(.L_x_408) ;  /* 0x00000000000c5947 */ /* 0x000fea0003800000 */
[----:B------:R-:W5:Y:S02]  /*9ae0*/  LDG.E.U8 R2, desc[UR36][R14.64+0xb8] ;  /* 0x0000b8240e027981 */ /* 0x000f64000c1e1100 */
[----:B-----5:R-:W-:-:S05]  /*9af0*/  PRMT R22, R2, 0x8880, RZ ;  /* 0x0000888002167816 */ /* 0x020fca00000000ff */
[----:B------:R-:W-:-:S07]  /*9b00*/  IMAD R3, R22, R17, RZ ;  /* 0x0000001116037224 */ /* 0x000fce00078e02ff */
.L_x_408:
[----:B------:R-:W-:Y:S05]  /*9b10*/  BSYNC B1 ;  /* 0x0000000000017941 */ /* 0x000fea0003800000 */
.L_x_407:
        /* <DEDUP_REMOVED lines=9> */
.L_x_410:
[----:B------:R-:W-:Y:S05]  /*9bb0*/  BSYNC B1 ;  /* 0x0000000000017941 */ /* 0x000fea0003800000 */
.L_x_409:
[----:B------:R-:W-:Y:S01]  /*9bc0*/  @!P4 IMAD R69, R69, R16, R3 ;  /* 0x000000104545c224 */ /* 0x000fe200078e0203 */
[----:B------:R-:W-:Y:S04]  /*9bd0*/  BSSY B1, `(.L_x_411) ;  /* 0x0000006000017945 */ /* 0x000fe80003800000 */
[----:B------:R0:W-:Y:S01]  /*9be0*/  @!P4 STG.E.U8 desc[UR36][R6.64+0xb9], R69 ;  /* 0x0000b9450600c986 */ /* 0x0001e2000c101124 */
[----:B------:R-:W-:Y:S05]  /*9bf0*/  @P5 BRA `(.L_x_412) ;  /* 0x00000000000c5947 */ /* 0x000fea0003800000 */
[----:B------:R-:W5:Y:S02]  /*9c00*/  LDG.E.U8 R2, desc[UR36][R12.64+0xb8] ;  /* 0x0000b8240c027981 */ /* 0x000f64000c1e1100 */
[----:B-----5:R-:W-:-:S05]  /*9c10*/  PRMT R22, R2, 0x8880, RZ ;  /* 0x0000888002167816 */ /* 0x020fca00000000ff */
[----:B------:R-:W-:-:S07]  /*9c20*/  IMAD R3, R22, R17, RZ ;  /* 0x0000001116037224 */ /* 0x000fce00078e02ff */
.L_x_412:
[----:B------:R-:W-:Y:S05]  /*9c30*/  BSYNC B1 ;  /* 0x0000000000017941 */ /* 0x000fea0003800000 */
.L_x_411:
        /* <DEDUP_REMOVED lines=9> */
.L_x_414:
[----:B------:R-:W-:Y:S05]  /*9cd0*/  BSYNC B1 ;  /* 0x0000000000017941 */ /* 0x000fea0003800000 */
.L_x_413:
[----:B------:R-:W-:Y:S01]  /*9ce0*/  @!P4 IMAD R71, R71, R16, R3 ;  /* 0x000000104747c224 */ /* 0x000fe200078e0203 */
[----:B------:R-:W-:Y:S04]  /*9cf0*/  BSSY B1, `(.L_x_415) ;  /* 0x0000006000017945 */ /* 0x000fe80003800000 */
[----:B------:R0:W-:Y:S01]  /*9d00*/  @!P4 STG.E.U8 desc[UR36][R8.64+0xb9], R71 ;  /* 0x0000b9470800c986 */ /* 0x0001e2000c101124 */
[----:B------:R-:W-:Y:S05]  /*9d10*/  @P5 BRA `(.L_x_416) ;  /* 0x00000000000c5947 */ /* 0x000fea0003800000 */
[----:B------:R-:W5:Y:S02]  /*9d20*/  LDG.E.U8 R2, desc[UR36][R20.64+0xc0] ;  /* 0x0000c02414027981 */ /* 0x000f64000c1e1100 */
[----:B-----5:R-:W-:-:S05]  /*9d30*/  PRMT R22, R2, 0x8880, RZ ;  /* 0x0000888002167816 */ /* 0x020fca00000000ff */
[----:B------:R-:W-:-:S07]  /*9d40*/  IMAD R3, R22, R17, RZ ;  /* 0x0000001116037224 */ /* 0x000fce00078e02ff */
.L_x_416:
[----:B------:R-:W-:Y:S05]  /*9d50*/  BSYNC B1 ;  /* 0x0000000000017941 */ /* 0x000fea0003800000 */
.L_x_415:
        /* <DEDUP_REMOVED lines=9> */
.L_x_418:
[----:B------:R-:W-:Y:S05]  /*9df0*/  BSYNC B1 ;  /* 0x0000000000017941 */ /* 0x000fea0003800000 */
.L_x_417:
[----:B------:R-:W-:Y:S01]  /*9e00*/  @!P4 IMAD R41, R41, R16, R3 ;  /* 0x000000102929c224 */ /* 0x000fe200078e0203 */
[----:B------:R-:W-:Y:S04]  /*9e10*/  BSSY B1, `(.L_x_419) ;  /* 0x0000006000017945 */ /* 0x000fe80003800000 */
[----:B------:R0:W-:Y:S01]  /*9e20*/  @!P4 STG.E.U8 desc[UR36][R4.64+0xc1], R41 ;  /* 0x0000c1290400c986 */ /* 0x0001e2000c101124 */
[----:B------:R-:W-:Y:S05]  /*9e30*/  @P5 BRA `(.L_x_420) ;  /* 0x00000000000c5947 */ /* 0x000fea0003800000 */
[----:B------:R-:W5:Y:S02]  /*9e40*/  LDG.E.U8 R2, desc[UR36][R18.64+0xc0] ;  /* 0x0000c02412027981 */ /* 0x000f64000c1e1100 */
[----:B-----5:R-:W-:-:S05]  /*9e50*/  PRMT R22, R2, 0x8880, RZ ;  /* 0x0000888002167816 */ /* 0x020fca00000000ff */
[----:B------:R-:W-:-:S07]  /*9e60*/  IMAD R3, R22, R17, RZ ;  /* 0x0000001116037224 */ /* 0x000fce00078e02ff */
.L_x_420:
[----:B------:R-:W-:Y:S05]  /*9e70*/  BSYNC B1 ;  /* 0x0000000000017941 */ /* 0x000fea0003800000 */
.L_x_419:
        /* <DEDUP_REMOVED lines=9> */
.L_x_422:
[----:B------:R-:W-:Y:S05]  /*9f10*/  BSYNC B1 ;  /* 0x0000000000017941 */ /* 0x000fea0003800000 */
.L_x_421:
[----:B------:R-:W-:Y:S01]  /*9f20*/  @!P4 IMAD R43, R43, R16, R3 ;  /* 0x000000102b2bc224 */ /* 0x000fe200078e0203 */
[----:B------:R-:W-:Y:S04]  /*9f30*/  BSSY B1, `(.L_x_423) ;  /* 0x0000006000017945 */ /* 0x000fe80003800000 */
[----:B------:R0:W-:Y:S01]  /*9f40*/  @!P4 STG.E.U8 desc[UR36][R10.64+0xc1], R43 ;  /* 0x0000c12b0a00c986 */ /* 0x0001e2000c101124 */
[----:B------:R-:W-:Y:S05]  /*9f50*/  @P5 BRA `(.L_x_424) ;  /* 0x00000000000c5947 */ /* 0x000fea0003800000 */
[----:B------:R-:W5:Y:S02]  /*9f60*/  LDG.E.U8 R2, desc[UR36][R20.64+0xc8] ;  /* 0x0000c82414027981 */ /* 0x000f64000c1e1100 */
[----:B-----5:R-:W-:-:S05]  /*9f70*/  PRMT R22, R2, 0x8880, RZ ;  /* 0x0000888002167816 */ /* 0x020fca00000000ff */
[----:B------:R-:W-:-:S07]  /*9f80*/  IMAD R3, R22, R17, RZ ;  /* 0x0000001116037224 */ /* 0x000fce00078e02ff */
.L_x_424:
[----:B------:R-:W-:Y:S05]  /*9f90*/  BSYNC B1 ;  /* 0x0000000000017941 */ /* 0x000fea0003800000 */
.L_x_423:
        /* <DEDUP_REMOVED lines=9> */
.L_x_426:
[----:B------:R-:W-:Y:S05]  /*a030*/  BSYNC B1 ;  /* 0x0000000000017941 */ /* 0x000fea0003800000 */
.L_x_425:
[----:B------:R-:W-:Y:S01]  /*a040*/  @!P4 IMAD R45, R45, R16, R3 ;  /* 0x000000102d2dc224 */ /* 0x000fe200078e0203 */
[----:B------:R-:W-:Y:S04]  /*a050*/  BSSY B1, `(.L_x_427) ;  /* 0x0000006000017945 */ /* 0x000fe80003800000 */
[----:B------:R0:W-:Y:S01]  /*a060*/  @!P4 STG.E.U8 desc[UR36][R4.64+0xc9], R45 ;  /* 0x0000c92d0400c986 */ /* 0x0001e2000c101124 */
[----:B------:R-:W-:Y:S05]  /*a070*/  @P5 BRA `(.L_x_428) ;  /* 0x00000000000c5947 */ /* 0x000fea0003800000 */
[----:B------:R-:W5:Y:S02]  /*a080*/  LDG.E.U8 R2, desc[UR36][R18.64+0xc8] ;  /* 0x0000c82412027981 */ /* 0x000f64000c1e1100 */
[----:B-----5:R-:W-:-:S05]  /*a090*/  PRMT R22, R2, 0x8880, RZ ;  /* 0x0000888002167816 */ /* 0x020fca00000000ff */
[----:B------:R-:W-:-:S07]  /*a0a0*/  IMAD R3, R22, R17, RZ ;  /* 0x0000001116037224 */ /* 0x000fce00078e02ff */
.L_x_428:
[----:B------:R-:W-:Y:S05]  /*a0b0*/  BSYNC B1 ;  /* 0x0000000000017941 */ /* 0x000fea0003800000 */
.L_x_427:
        /* <DEDUP_REMOVED lines=9> */
.L_x_430:
[----:B------:R-:W-:Y:S05]  /*a150*/  BSYNC B1 ;  /* 0x0000000000017941 */ /* 0x000fea0003800000 */
.L_x_429:
[----:B------:R-:W-:Y:S01]  /*a160*/  @!P4 IMAD R47, R47, R16, R3 ;  /* 0x000000102f2fc224 */ /* 0x000fe200078e0203 */
[----:B------:R-:W-:Y:S04]  /*a170*/  BSSY B1, `(.L_x_431) ;  /* 0x0000006000017945 */ /* 0x000fe80003800000 */
[----:B------:R0:W-:Y:S01]  /*a180*/  @!P4 STG.E.U8 desc[UR36][R10.64+0xc9], R47 ;  /* 0x0000c92f0a00c986 */ /* 0x0001e2000c101124 */
[----:B------:R-:W-:Y:S05]  /*a190*/  @P5 BRA `(.L_x_432) ;  /* 0x00000000000c5947 */ /* 0x000fea0003800000 */
[----:B------:R-:W5:Y:S02]  /*a1a0*/  LDG.E.U8 R2, desc[UR36][R20.64+0xd0] ;  /* 0x0000d02414027981 */ /* 0x000f64000c1e1100 */
[----:B-----5:R-:W-:-:S05]  /*a1b0*/  PRMT R22, R2, 0x8880, RZ ;  /* 0x0000888002167816 */ /* 0x020fca00000000ff */
[----:B------:R-:W-:-:S07]  /*a1c0*/  IMAD R3, R22, R17, RZ ;  /* 0x0000001116037224 */ /* 0x000fce00078e02ff */
.L_x_432:
[----:B------:R-:W-:Y:S05]  /*a1d0*/  BSYNC B1 ;  /* 0x0000000000017941 */ /* 0x000fea0003800000 */
.L_x_431:
        /* <DEDUP_REMOVED lines=9> */
.L_x_434:
[----:B------:R-:W-:Y:S05]  /*a270*/  BSYNC B1 ;  /* 0x0000000000017941 */ /* 0x000fea0003800000 */
.L_x_433:
[----:B------:R-:W-:Y:S01]  /*a280*/  @!P4 IMAD R49, R49, R16, R3 ;  /* 0x000000103131c224 */ /* 0x000fe200078e0203 */
[----:B------:R-:W-:Y:S04]  /*a290*/  BSSY B1, `(.L_x_435) ;  /* 0x0000006000017945 */ /* 0x000fe80003800000 */
[----:B------:R0:W-:Y:S01]  /*a2a0*/  @!P4 STG.E.U8 desc[UR36][R4.64+0xd1], R49 ;  /* 0x0000d1310400c986 */ /* 0x0001e2000c101124 */
[----:B------:R-:W-:Y:S05]  /*a2b0*/  @P5 BRA `(.L_x_436) ;  /* 0x00000000000c5947 */ /* 0x000fea0003800000 */
[----:B------:R-:W5:Y:S02]  /*a2c0*/  LDG.E.U8 R2, desc[UR36][R18.64+0xd0] ;  /* 0x0000d02412027981 */ /* 0x000f64000c1e1100 */
[----:B-----5:R-:W-:-:S05]  /*a2d0*/  PRMT R22, R2, 0x8880, RZ ;  /* 0x0000888002167816 */ /* 0x020fca00000000ff */
[----:B------:R-:W-:-:S07]  /*a2e0*/  IMAD R3, R22, R17, RZ ;  /* 0x0000001116037224 */ /* 0x000fce00078e02ff */
.L_x_436:
[----:B------:R-:W-:Y:S05]  /*a2f0*/  BSYNC B1 ;  /* 0x0000000000017941 */ /* 0x000fea0003800000 */
.L_x_435:
[----:B------:R-:W-:Y:S01]  /*a300*/  ISETP.LT.OR P4, PT, R0, 0xd2, !P0 ;  /* 0x000000d20000780c */ /* 0x000fe20004781670 */
[----:B--2---:R-:W-:Y:S01]  /*a310*/  @!P5 IMAD R23, R50, R16, R3 ;  /* 0x000000103217d224 */ /* 0x004fe200078e0203 */
[----:B------:R-:W-:Y:S04]  /*a320*/  BSSY B1, `(.L_x_437) ;  /* 0x0000008000017945 */ /* 0x000fe80003800000 */
[----:B------:R2:W-:Y:S01]  /*a330*/  @!P5 STG.E.U8 desc[UR36][R10.64+0xd0], R23 ;  /* 0x0000d0170a00d986 */ /* 0x0005e2000c101124 */
[C---:B------:R-:W-:Y:S02]  /*a340*/  ISETP.LT.OR P5, PT, R0.reuse, 0xd9, !P3 ;  /* 0x000000d90000780c */ /* 0x040fe40005fa1670 */
[----:B------:R-:W-:-:S04]  /*a350*/  ISETP.LT.OR P3, PT, R0, 0xda, !P3 ;  /* 0x000000da0000780c */ /* 0x000fc80005f61670 */
[----:B------:R-:W-:Y:S09]  /*a360*/  @P4 BRA `(.L_x_438) ;  /* 0x00000000000c4947 */ /* 0x000ff20003800000 */
[----:B------:R-:W5:Y:S02]  /*a370*/  LDG.E.U8 R2, desc[UR36][R18.64+0xd1] ;  /* 0x0000d12412027981 */ /* 0x000f64000c1e1100 */
[----:B-----5:R-:W-:-:S05]  /*a380*/  PRMT R22, R2, 0x8880, RZ ;  /* 0x0000888002167816 */ /* 0x020fca00000000ff */
[----:B------:R-:W-:-:S07]  /*a390*/  IMAD R3, R22, R17, RZ ;  /* 0x0000001116037224 */ /* 0x000fce00078e02ff */
.L_x_438:
[----:B------:R-:W-:Y:S05]  /*a3a0*/  BSYNC B1 ;  /* 0x0000000000017941 */ /* 0x000fea0003800000 */
.L_x_437:
[----:B------:R-:W-:Y:S01]  /*a3b0*/  @!P4 IMAD R51, R51, R16, R3 ;  /* 0x000000103333c224 */ /* 0x000fe200078e0203 */
[----:B------:R-:W-:Y:S04]  /*a3c0*/  BSSY B1, `(.L_x_439) ;  /* 0x0000006000017945 */ /* 0x000fe80003800000 */
[----:B------:R0:W-:Y:S01]  /*a3d0*/  @!P4 STG.E.U8 desc[UR36][R10.64+0xd1], R51 ;  /* 0x0000d1330a00c986 */ /* 0x0001e2000c101124 */
[----:B------:R-:W-:Y:S05]  /*a3e0*/  @P5 BRA `(.L_x_440) ;  /* 0x00000000000c5947 */ /* 0x000fea0003800000 */
[----:B------:R-:W5:Y:S02]  /*a3f0*/  LDG.E.U8 R2, desc[UR36][R20.64+0xd8] ;  /* 0x0000d82414027981 */ /* 0x000f64000c1e1100 */
[----:B-----5:R-:W-:-:S05]  /*a400*/  PRMT R22, R2, 0x8880, RZ ;  /* 0x0000888002167816 */ /* 0x020fca00000000ff */
[----:B------:R-:W-:-:S07]  /*a410*/  IMAD R3, R22, R17, RZ ;  /* 0x0000001116037224 */ /* 0x000fce00078e02ff */
.L_x_440:
[----:B------:R-:W-:Y:S05]  /*a420*/  BSYNC B1 ;  /* 0x0000000000017941 */ /* 0x000fea0003800000 */
.L_x_439:
[----:B--2---:R-:W-:Y:S01]  /*a430*/  @!P5 IMAD R23, R52, R16, R3 ;  /* 0x000000103417d224 */ /* 0x004fe200078e0203 */
[----:B------:R-:W-:Y:S04]  /*a440*/  BSSY B1, `(.L_x_441) ;  /* 0x0000006000017945 */ /* 0x000fe80003800000 */
[----:B------:R2:W-:Y:S01]  /*a450*/  @!P5 STG.E.U8 desc[UR36][R4.64+0xd8], R23 ;  /* 0x0000d8170400d986 */ /* 0x0005e2000c101124 */
[----:B------:R-:W-:Y:S05]  /*a460*/  @P3 BRA `(.L_x_442) ;  /* 0x00000000000c3947 */ /* 0x000fea0003800000 */
[----:B------:R-:W5:Y:S02]  /*a470*/  LDG.E.U8 R2, desc[UR36][R20.64+0xd9] ;  /* 0x0000d92414027981 */ /* 0x000f64000c1e1100 */
[----:B-----5:R-:W-:-:S05]  /*a480*/  PRMT R22, R2, 0x8880, RZ ;  /* 0x0000888002167816 */ /* 0x020fca00000000ff */
[----:B------:R-:W-:-:S07]  /*a490*/  IMAD R3, R22, R17, RZ ;  /* 0x0000001116037224 */ /* 0x000fce00078e02ff */
.L_x_442:
[----:B------:R-:W-:Y:S05]  /*a4a0*/  BSYNC B1 ;  /* 0x0000000000017941 */ /* 0x000fea0003800000 */
.L_x_441:
[C---:B------:R-:W-:Y:S01]  /*a4b0*/  ISETP.LT.OR P4, PT, R0.reuse, 0xd9, !P0 ;  /* 0x000000d90000780c */ /* 0x040fe20004781670 */
[----:B------:R-:W-:Y:S01]  /*a4c0*/  @!P3 IMAD R53, R53, R16, R3 ;  /* 0x000000103535b224 */ /* 0x000fe200078e0203 */
[----:B------:R-:W-:Y:S01]  /*a4d0*/  BSSY B1, `(.L_x_443) ;  /* 0x0000009000017945 */ /* 0x000fe20003800000 */
[C---:B------:R-:W-:Y:S02]  /*a4e0*/  ISETP.LT.OR P0, PT, R0.reuse, 0xda, !P0 ;  /* 0x000000da0000780c */ /* 0x040fe40004701670 */
[C---:B------:R-:W-:Y:S01]  /*a4f0*/  ISETP.LT.OR P5, PT, R0.reuse, 0xc1, !P1 ;  /* 0x000000c10000780c */ /* 0x040fe20004fa1670 */
[----:B------:R0:W-:Y:S01]  /*a500*/  @!P3 STG.E.U8 desc[UR36][R4.64+0xd9], R53 ;  /* 0x0000d9350400b986 */ /* 0x0001e2000c101124 */
[----:B------:R-:W-:-:S06]  /*a510*/  ISETP.LT.OR P3, PT, R0, 0xc2, !P1 ;  /* 0x000000c20000780c */ /* 0x000fcc0004f61670 */
[----:B------:R-:W-:Y:S07]  /*a520*/  @P4 BRA `(.L_x_444) ;  /* 0x00000000000c4947 */ /* 0x000fee0003800000 */
[----:B------:R-:W0:Y:S02]  /*a530*/  LDG.E.U8 R2, desc[UR36][R18.64+0xd8] ;  /* 0x0000d82412027981 */ /* 0x000e24000c1e1100 */
[----:B0-23--:R-:W-:-:S05]  /*a540*/  PRMT R4, R2, 0x8880, RZ ;  /* 0x0000888002047816 */ /* 0x00dfca00000000ff */
[----:B------:R-:W-:-:S07]  /*a550*/  IMAD R3, R4, R17, RZ ;  /* 0x0000001104037224 */ /* 0x000fce00078e02ff */
.L_x_444:
[----:B------:R-:W-:Y:S05]  /*a560*/  BSYNC B1 ;  /* 0x0000000000017941 */ /* 0x000fea0003800000 */
.L_x_443:
[----:B0-23--:R-:W-:Y:S01]  /*a570*/  @!P4 IMAD R5, R54, R16, R3 ;  /* 0x000000103605c224 */ /* 0x00dfe200078e0203 */
[----:B------:R-:W-:Y:S04]  /*a580*/  BSSY B1, `(.L_x_445) ;  /* 0x0000006000017945 */ /* 0x000fe80003800000 */
[----:B------:R0:W-:Y:S01]  /*a590*/  @!P4 STG.E.U8 desc[UR36][R10.64+0xd8], R5 ;  /* 0x0000d8050a00c986 */ /* 0x0001e2000c101124 */
[----:B------:R-:W-:Y:S05]  /*a5a0*/  @P0 BRA `(.L_x_446) ;  /* 0x00000000000c0947 */ /* 0x000fea0003800000 */
[----:B------:R-:W2:Y:S02]  /*a5b0*/  LDG.E.U8 R2, desc[UR36][R18.64+0xd9] ;  /* 0x0000d92412027981 */ /* 0x000ea4000c1e1100 */
[----:B--2---:R-:W-:-:S05]  /*a5c0*/  PRMT R4, R2, 0x8880, RZ ;  /* 0x0000888002047816 */ /* 0x004fca00000000ff */
[----:B------:R-:W-:-:S07]  /*a5d0*/  IMAD R3, R4, R17, RZ ;  /* 0x0000001104037224 */ /* 0x000fce00078e02ff */
.L_x_446:
[----:B------:R-:W-:Y:S05]  /*a5e0*/  BSYNC B1 ;  /* 0x0000000000017941 */ /* 0x000fea0003800000 */
.L_x_445:
[----:B------:R-:W-:Y:S01]  /*a5f0*/  @!P0 IMAD R55, R55, R16, R3 ;  /* 0x0000001037378224 */ /* 0x000fe200078e0203 */
[----:B------:R-:W-:Y:S04]  /*a600*/  BSSY B1, `(.L_x_447) ;  /* 0x0000006000017945 */ /* 0x000fe80003800000 */
[----:B------:R2:W-:Y:S01]  /*a610*/  @!P0 STG.E.U8 desc[UR36][R10.64+0xd9], R55 ;  /* 0x0000d9370a008986 */ /* 0x0005e2000c101124 */
[----:B------:R-:W-:Y:S05]  /*a620*/  @P5 BRA `(.L_x_448) ;  /* 0x00000000000c5947 */ /* 0x000fea0003800000 */
[----:B------:R-:W3:Y:S02]  /*a630*/  LDG.E.U8 R2, desc[UR36][R14.64+0xc0] ;  /* 0x0000c0240e027981 */ /* 0x000ee4000c1e1100 */
[----:B---3--:R-:W-:-:S05]  /*a640*/  PRMT R4, R2, 0x8880, RZ ;  /* 0x0000888002047816 */ /* 0x008fca00000000ff */
[----:B------:R-:W-:-:S07]  /*a650*/  IMAD R3, R4, R17, RZ ;  /* 0x0000001104037224 */ /* 0x000fce00078e02ff */
.L_x_448:
[----:B------:R-:W-:Y:S05]  /*a660*/  BSYNC B1 ;  /* 0x0000000000017941 */ /* 0x000fea0003800000 */
.L_x_447:
[----:B0-----:R-:W-:Y:S01]  /*a670*/  @!P5 IMAD R5, R24, R16, R3 ;  /* 0x000000101805d224 */ /* 0x001fe200078e0203 */
[----:B------:R-:W-:Y:S04]  /*a680*/  BSSY B1, `(.L_x_449) ;  /* 0x0000006000017945 */ /* 0x000fe80003800000 */
[----:B------:R0:W-:Y:S01]  /*a690*/  @!P5 STG.E.U8 desc[UR36][R6.64+0xc0], R5 ;  /* 0x0000c0050600d986 */ /* 0x0001e2000c101124 */
[----:B------:R-:W-:Y:S05]  /*a6a0*/  @P3 BRA `(.L_x_450) ;  /* 0x00000000000c3947 */ /* 0x000fea0003800000 */
[----:B------:R-:W3:Y:S02]  /*a6b0*/  LDG.E.U8 R2, desc[UR36][R14.64+0xc1] ;  /* 0x0000c1240e027981 */ /* 0x000ee4000c1e1100 */
[----:B---3--:R-:W-:-:S05]  /*a6c0*/  PRMT R4, R2, 0x8880, RZ ;  /* 0x0000888002047816 */ /* 0x008fca00000000ff */
[----:B------:R-:W-:-:S07]  /*a6d0*/  IMAD R3, R4, R17, RZ ;  /* 0x0000001104037224 */ /* 0x000fce00078e02ff */
.L_x_450:
[----:B------:R-:W-:Y:S05]  /*a6e0*/  BSYNC B1 ;  /* 0x0000000000017941 */ /* 0x000fea0003800000 */
.L_x_449:
        /* <DEDUP_REMOVED lines=8> */
[----:B------:R-:W5:Y:S02]  /*a770*/  LDG.E.U8 R2, desc[UR36][R12.64+0xc0] ;  /* 0x0000c0240c027981 */ /* 0x000f64000c1e1100 */
[----:B-----5:R-:W-:-:S05]  /*a780*/  PRMT R4, R2, 0x8880, RZ ;  /* 0x0000888002047816 */ /* 0x020fca00000000ff */
[----:B------:R-:W-:-:S07]  /*a790*/  IMAD R3, R4, R17, RZ ;  /* 0x0000001104037224 */ /* 0x000fce00078e02ff */
.L_x_452:
[----:B------:R-:W-:Y:S05]  /*a7a0*/  BSYNC B1 ;  /* 0x0000000000017941 */ /* 0x000fea0003800000 */
.L_x_451:
[----:B0-----:R-:W-:Y:S01]  /*a7b0*/  @!P5 IMAD R5, R26, R16, R3 ;  /* 0x000000101a05d224 */ /* 0x001fe200078e0203 */
[----:B------:R-:W-:Y:S04]  /*a7c0*/  BSSY B1, `(.L_x_453) ;  /* 0x0000006000017945 */ /* 0x000fe80003800000 */
[----:B------:R0:W-:Y:S01]  /*a7d0*/  @!P5 STG.E.U8 desc[UR36][R8.64+0xc0], R5 ;  /* 0x0000c0050800d986 */ /* 0x0001e2000c101124 */
[----:B------:R-:W-:Y:S05]  /*a7e0*/  @P4 BRA `(.L_x_454) ;  /* 0x00000000000c4947 */ /* 0x000fea0003800000 */
[----:B------:R-:W5:Y:S02]  /*a7f0*/  LDG.E.U8 R2, desc[UR36][R12.64+0xc1] ;  /* 0x0000c1240c027981 */ /* 0x000f64000c1e1100 */
[----:B-----5:R-:W-:-:S05]  /*a800*/  PRMT R4, R2, 0x8880, RZ ;  /* 0x0000888002047816 */ /* 0x020fca00000000ff */
[----:B------:R-:W-:-:S07]  /*a810*/  IMAD R3, R4, R17, RZ ;  /* 0x0000001104037224 */ /* 0x000fce00078e02ff */
.L_x_454:
[----:B------:R-:W-:Y:S05]  /*a820*/  BSYNC B1 ;  /* 0x0000000000017941 */ /* 0x000fea0003800000 */
.L_x_453:
[----:B------:R-:W-:Y:S01]  /*a830*/  @!P4 IMAD R27, R27, R16, R3 ;  /* 0x000000101b1bc224 */ /* 0x000fe200078e0203 */
[----:B------:R-:W-:Y:S04]  /*a840*/  BSSY B1, `(.L_x_455) ;  /* 0x0000006000017945 */ /* 0x000fe80003800000 */
[----:B------:R0:W-:Y:S01]  /*a850*/  @!P4 STG.E.U8 desc[UR36][R8.64+0xc1], R27 ;  /* 0x0000c11b0800c986 */ /* 0x0001e2000c101124 */
[----:B------:R-:W-:Y:S05]  /*a860*/  @P3 BRA `(.L_x_456) ;  /* 0x00000000000c3947 */ /* 0x000fea0003800000 */
[----:B------:R-:W5:Y:S02]  /*a870*/  LDG.E.U8 R2, desc[UR36][R14.64+0xc8] ;  /* 0x0000c8240e027981 */ /* 0x000f64000c1e1100 */
[----:B-----5:R-:W-:-:S05]  /*a880*/  PRMT R4, R2, 0x8880, RZ ;  /* 0x0000888002047816 */ /* 0x020fca00000000ff */
[----:B------:R-:W-:-:S07]  /*a890*/  IMAD R3, R4, R17, RZ ;  /* 0x0000001104037224 */ /* 0x000fce00078e02ff */
.L_x_456:
[----:B------:R-:W-:Y:S05]  /*a8a0*/  BSYNC B1 ;  /* 0x0000000000017941 */ /* 0x000fea0003800000 */
.L_x_455:
[----:B0-----:R-:W-:Y:S01]  /*a8b0*/  @!P3 IMAD R5, R28, R16, R3 ;  /* 0x000000101c05b224 */ /* 0x001fe200078e0203 */
[----:B------:R-:W-:Y:S04]  /*a8c0*/  BSSY B1, `(.L_x_457) ;  /* 0x0000006000017945 */ /* 0x000fe80003800000 */
[----:B------:R0:W-:Y:S01]  /*a8d0*/  @!P3 STG.E.U8 desc[UR36][R6.64+0xc8], R5 ;  /* 0x0000c8050600b986 */ /* 0x0001e2000c101124 */
[----:B------:R-:W-:Y:S05]  /*a8e0*/  @P0 BRA `(.L_x_458) ;  /* 0x00000000000c0947 */ /* 0x000fea0003800000 */
[----:B------:R-:W5:Y:S02]  /*a8f0*/  LDG.E.U8 R2, desc[UR36][R14.64+0xc9] ;  /* 0x0000c9240e027981 */ /* 0x000f64000c1e1100 */
[----:B-----5:R-:W-:-:S05]  /*a900*/  PRMT R4, R2, 0x8880, RZ ;  /* 0x0000888002047816 */ /* 0x020fca00000000ff */
[----:B------:R-:W-:-:S07]  /*a910*/  IMAD R3, R4, R17, RZ ;  /* 0x0000001104037224 */ /* 0x000fce00078e02ff */
.L_x_458:
[----:B------:R-:W-:Y:S05]  /*a920*/  BSYNC B1 ;  /* 0x0000000000017941 */ /* 0x000fea0003800000 */
.L_x_457:
        /* <DEDUP_REMOVED lines=11> */
.L_x_460:
[----:B------:R-:W-:Y:S05]  /*a9e0*/  BSYNC B1 ;  /* 0x0000000000017941 */ /* 0x000fea0003800000 */
.L_x_459:
[----:B0-----:R-:W-:Y:S01]  /*a9f0*/  @!P4 IMAD R5, R30, R16, R3 ;  /* 0x000000101e05c224 */ /* 0x001fe200078e0203 */
[----:B------:R-:W-:Y:S04]  /*aa00*/  BSSY B1, `(.L_x_461) ;  /* 0x0000006000017945 */ /* 0x000fe80003800000 */
[----:B------:R0:W-:Y:S01]  /*aa10*/  @!P4 STG.E.U8 desc[UR36][R8.64+0xc8], R5 ;  /* 0x0000c8050800c986 */ /* 0x0001e2000c101124 */
[----:B------:R-:W-:Y:S05]  /*aa20*/  @P3 BRA `(.L_x_462) ;  /* 0x00000000000c3947 */ /* 0x000fea0003800000 */
[----:B------:R-:W5:Y:S02]  /*aa30*/  LDG.E.U8 R2, desc[UR36][R12.64+0xc9] ;  /* 0x0000c9240c027981 */ /* 0x000f64000c1e1100 */
[----:B-----5:R-:W-:-:S05]  /*aa40*/  PRMT R4, R2, 0x8880, RZ ;  /* 0x0000888002047816 */ /* 0x020fca00000000ff */
[----:B------:R-:W-:-:S07]  /*aa50*/  IMAD R3, R4, R17, RZ ;  /* 0x0000001104037224 */ /* 0x000fce00078e02ff */
.L_x_462:
[----:B------:R-:W-:Y:S05]  /*aa60*/  BSYNC B1 ;  /* 0x0000000000017941 */ /* 0x000fea0003800000 */
.L_x_461:
[----:B------:R-:W-:Y:S01]  /*aa70*/  @!P3 IMAD R31, R31, R16, R3 ;  /* 0x000000101f1fb224 */ /* 0x000fe200078e0203 */
[----:B------:R-:W-:Y:S04]  /*aa80*/  BSSY B1, `(.L_x_463) ;  /* 0x0000006000017945 */ /* 0x000fe80003800000 */
[----:B------:R0:W-:Y:S01]  /*aa90*/  @!P3 STG.E.U8 desc[UR36][R8.64+0xc9], R31 ;  /* 0x0000c91f0800b986 */ /* 0x0001e2000c101124 */
[----:B------:R-:W-:Y:S05]  /*aaa0*/  @P5 BRA `(.L_x_464) ;  /* 0x00000000000c5947 */ /* 0x000fea0003800000 */
[----:B------:R-:W5:Y:S02]  /*aab0*/  LDG.E.U8 R2, desc[UR36][R14.64+0xd0] ;  /* 0x0000d0240e027981 */ /* 0x000f64000c1e1100 */
[----:B-----5:R-:W-:-:S05]  /*aac0*/  PRMT R4, R2, 0x8880, RZ ;  /* 0x0000888002047816 */ /* 0x020fca00000000ff */
[----:B------:R-:W-:-:S07]  /*aad0*/  IMAD R3, R4, R17, RZ ;  /* 0x0000001104037224 */ /* 0x000fce00078e02ff */
.L_x_464:
[----:B------:R-:W-:Y:S05]  /*aae0*/  BSYNC B1 ;  /* 0x0000000000017941 */ /* 0x000fea0003800000 */
.L_x_463:
[----:B0-----:R-:W-:Y:S01]  /*aaf0*/  @!P5 IMAD R5, R32, R16, R3 ;  /* 0x000000102005d224 */ /* 0x001fe200078e0203 */
[----:B------:R-:W-:Y:S04]  /*ab00*/  BSSY B1, `(.L_x_465) ;  /* 0x0000006000017945 */ /* 0x000fe80003800000 */
[----:B------:R0:W-:Y:S01]  /*ab10*/  @!P5 STG.E.U8 desc[UR36][R6.64+0xd0], R5 ;  /* 0x0000d0050600d986 */ /* 0x0001e2000c101124 */
[----:B------:R-:W-:Y:S05]  /*ab20*/  @P0 BRA `(.L_x_466) ;  /* 0x00000000000c0947 */ /* 0x000fea0003800000 */
[----:B------:R-:W5:Y:S02]  /*ab30*/  LDG.E.U8 R2, desc[UR36][R14.64+0xd1] ;  /* 0x0000d1240e027981 */ /* 0x000f64000c1e1100 */
[----:B-----5:R-:W-:-:S05]  /*ab40*/  PRMT R4, R2, 0x8880, RZ ;  /* 0x0000888002047816 */ /* 0x020fca00000000ff */
[----:B------:R-:W-:-:S07]  /*ab50*/  IMAD R3, R4, R17, RZ ;  /* 0x0000001104037224 */ /* 0x000fce00078e02ff */
.L_x_466:
[----:B------:R-:W-:Y:S05]  /*ab60*/  BSYNC B1 ;  /* 0x0000000000017941 */ /* 0x000fea0003800000 */
.L_x_465:
[C---:B------:R-:W-:Y:S01]  /*ab70*/  ISETP.LT.OR P4, PT, R0.reuse, 0xd1, !P2 ;  /* 0x000000d10000780c */ /* 0x040fe20005781670 */
[----:B------:R-:W-:Y:S01]  /*ab80*/  @!P0 IMAD R33, R33, R16, R3 ;  /* 0x0000001021218224 */ /* 0x000fe200078e0203 */
[----:B------:R-:W-:Y:S01]  /*ab90*/  BSSY B1, `(.L_x_467) ;  /* 0x000000a000017945 */ /* 0x000fe20003800000 */
[C---:B------:R-:W-:Y:S02]  /*aba0*/  ISETP.LT.OR P3, PT, R0.reuse, 0xd2, !P2 ;  /* 0x000000d20000780c */ /* 0x040fe40005761670 */
[C---:B------:R-:W-:Y:S01]  /*abb0*/  ISETP.LT.OR P5, PT, R0.reuse, 0xd9, !P2 ;  /* 0x000000d90000780c */ /* 0x040fe200057a1670 */
[----:B------:R0:W-:Y:S01]  /*abc0*/  @!P0 STG.E.U8 desc[UR36][R6.64+0xd1], R33 ;  /* 0x0000d12106008986 */ /* 0x0001e2000c101124 */
[C---:B------:R-:W-:Y:S02]  /*abd0*/  ISETP.LT.OR P0, PT, R0.reuse, 0xd9, !P1 ;  /* 0x000000d90000780c */ /* 0x040fe40004f01670 */
[----:B------:R-:W-:-:S04]  /*abe0*/  ISETP.LT.OR P1, PT, R0, 0xda, !P1 ;  /* 0x000000da0000780c */ /* 0x000fc80004f21670 */
[----:B------:R-:W-:Y:S09]  /*abf0*/  @P4 BRA `(.L_x_468) ;  /* 0x00000000000c4947 */ /* 0x000ff20003800000 */
[----:B------:R-:W5:Y:S02]  /*ac00*/  LDG.E.U8 R2, desc[UR36][R12.64+0xd0] ;  /* 0x0000d0240c027981 */ /* 0x000f64000c1e1100 */
[----:B-----5:R-:W-:-:S05]  /*ac10*/  PRMT R4, R2, 0x8880, RZ ;  /* 0x0000888002047816 */ /* 0x020fca00000000ff */
[----:B------:R-:W-:-:S07]  /*ac20*/  IMAD R3, R4, R17, RZ ;  /* 0x0000001104037224 */ /* 0x000fce00078e02ff */
.L_x_468:
[----:B------:R-:W-:Y:S05]  /*ac30*/  BSYNC B1 ;  /* 0x0000000000017941 */ /* 0x000fea0003800000 */
.L_x_467:
[----:B0-----:R-:W-:Y:S01]  /*ac40*/  @!P4 IMAD R5, R34, R16, R3 ;  /* 0x000000102205c224 */ /* 0x001fe200078e0203 */
[----:B------:R-:W-:Y:S04]  /*ac50*/  BSSY B1, `(.L_x_469) ;  /* 0x0000006000017945 */ /* 0x000fe80003800000 */
[----:B------:R0:W-:Y:S01]  /*ac60*/  @!P4 STG.E.U8 desc[UR36][R8.64+0xd0], R5 ;  /* 0x0000d0050800c986 */ /* 0x0001e2000c101124 */
[----:B------:R-:W-:Y:S05]  /*ac70*/  @P3 BRA `(.L_x_470) ;  /* 0x00000000000c3947 */ /* 0x000fea0003800000 */
[----:B------:R-:W5:Y:S02]  /*ac80*/  LDG.E.U8 R2, desc[UR36][R12.64+0xd1] ;  /* 0x0000d1240c027981 */ /* 0x000f64000c1e1100 */
[----:B-----5:R-:W-:-:S05]  /*ac90*/  PRMT R4, R2, 0x8880, RZ ;  /* 0x0000888002047816 */ /* 0x020fca00000000ff */
[----:B------:R-:W-:-:S07]  /*aca0*/  IMAD R3, R4, R17, RZ ;  /* 0x0000001104037224 */ /* 0x000fce00078e02ff */
.L_x_470:
[----:B------:R-:W-:Y:S05]  /*acb0*/  BSYNC B1 ;  /* 0x0000000000017941 */ /* 0x000fea0003800000 */
.L_x_469:
[----:B------:R-:W-:Y:S01]  /*acc0*/  @!P3 IMAD R35, R35, R16, R3 ;  /* 0x000000102323b224 */ /* 0x000fe200078e0203 */
[----:B------:R-:W-:Y:S04]  /*acd0*/  BSSY B1, `(.L_x_471) ;  /* 0x0000006000017945 */ /* 0x000fe80003800000 */
[----:B------:R0:W-:Y:S01]  /*ace0*/  @!P3 STG.E.U8 desc[UR36][R8.64+0xd1], R35 ;  /* 0x0000d1230800b986 */ /* 0x0001e2000c101124 */
[----:B------:R-:W-:Y:S05]  /*acf0*/  @P0 BRA `(.L_x_472) ;  /* 0x00000000000c0947 */ /* 0x000fea0003800000 */
[----:B------:R-:W5:Y:S02]  /*ad00*/  LDG.E.U8 R2, desc[UR36][R14.64+0xd8] ;  /* 0x0000d8240e027981 */ /* 0x000f64000c1e1100 */
[----:B-----5:R-:W-:-:S05]  /*ad10*/  PRMT R4, R2, 0x8880, RZ ;  /* 0x0000888002047816 */ /* 0x020fca00000000ff */
[----:B------:R-:W-:-:S07]  /*ad20*/  IMAD R3, R4, R17, RZ ;  /* 0x0000001104037224 */ /* 0x000fce00078e02ff */
.L_x_472:
[----:B------:R-:W-:Y:S05]  /*ad30*/  BSYNC B1 ;  /* 0x0000000000017941 */ /* 0x000fea0003800000 */
.L_x_471:
[----:B0-----:R-:W-:Y:S01]  /*ad40*/  @!P0 IMAD R5, R36, R16, R3 ;  /* 0x0000001024058224 */ /* 0x001fe200078e0203 */
[----:B------:R-:W-:Y:S04]  /*ad50*/  BSSY B1, `(.L_x_473) ;  /* 0x0000006000017945 */ /* 0x000fe80003800000 */
[----:B------:R0:W-:Y:S01]  /*ad60*/  @!P0 STG.E.U8 desc[UR36][R6.64+0xd8], R5 ;  /* 0x0000d80506008986 */ /* 0x0001e2000c101124 */
[----:B------:R-:W-:Y:S05]  /*ad70*/  @P1 BRA `(.L_x_474) ;  /* 0x00000000000c1947 */ /* 0x000fea0003800000 */
[----:B------:R-:W5:Y:S02]  /*ad80*/  LDG.E.U8 R2, desc[UR36][R14.64+0xd9] ;  /* 0x0000d9240e027981 */ /* 0x000f64000c1e1100 */
[----:B-----5:R-:W-:-:S05]  /*ad90*/  PRMT R4, R2, 0x8880, RZ ;  /* 0x0000888002047816 */ /* 0x020fca00000000ff */
[----:B------:R-:W-:-:S07]  /*ada0*/  IMAD R3, R4, R17, RZ ;  /* 0x0000001104037224 */ /* 0x000fce00078e02ff */
.L_x_474:
[----:B------:R-:W-:Y:S05]  /*adb0*/  BSYNC B1 ;  /* 0x0000000000017941 */ /* 0x000fea0003800000 */
.L_x_473:
[----:B------:R-:W-:Y:S01]  /*adc0*/  @!P1 IMAD R37, R37, R16, R3 ;  /* 0x0000001025259224 */ /* 0x000fe200078e0203 */
[----:B------:R-:W-:Y:S04]  /*add0*/  BSSY B1, `(.L_x_475) ;  /* 0x0000006000017945 */ /* 0x000fe80003800000 */
[----:B------:R0:W-:Y:S01]  /*ade0*/  @!P1 STG.E.U8 desc[UR36][R6.64+0xd9], R37 ;  /* 0x0000d92506009986 */ /* 0x0001e2000c101124 */
[----:B------:R-:W-:Y:S05]  /*adf0*/  @P5 BRA `(.L_x_476) ;  /* 0x00000000000c5947 */ /* 0x000fea0003800000 */
[----:B------:R-:W5:Y:S02]  /*ae00*/  LDG.E.U8 R2, desc[UR36][R12.64+0xd8] ;  /* 0x0000d8240c027981 */ /* 0x000f64000c1e1100 */
[----:B-----5:R-:W-:-:S05]  /*ae10*/  PRMT R4, R2, 0x8880, RZ ;  /* 0x0000888002047816 */ /* 0x020fca00000000ff */
[----:B------:R-:W-:-:S07]  /*ae20*/  IMAD R3, R4, R17, RZ ;  /* 0x0000001104037224 */ /* 0x000fce00078e02ff */
.L_x_476:
[----:B------:R-:W-:Y:S05]  /*ae30*/  BSYNC B1 ;  /* 0x0000000000017941 */ /* 0x000fea0003800000 */
.L_x_475:
[----:B0-----:R-:W-:Y:S01]  /*ae40*/  @!P5 IMAD R5, R38, R16, R3 ;  /* 0x000000102605d224 */ /* 0x001fe200078e0203 */
[----:B------:R-:W-:Y:S01]  /*ae50*/  ISETP.LT.OR P2, PT, R0, 0xda, !P2 ;  /* 0x000000da0000780c */ /* 0x000fe20005741670 */
[----:B------:R-:W-:Y:S03]  /*ae60*/  BSSY B1, `(.L_x_477) ;  /* 0x0000006000017945 */ /* 0x000fe60003800000 */
[----:B------:R0:W-:Y:S09]  /*ae70*/  @!P5 STG.E.U8 desc[UR36][R8.64+0xd8], R5 ;  /* 0x0000d8050800d986 */ /* 0x0001f2000c101124 */
[----:B------:R-:W-:Y:S05]  /*ae80*/  @P2 BRA `(.L_x_478) ;  /* 0x00000000000c2947 */ /* 0x000fea0003800000 */
[----:B------:R-:W5:Y:S02]  /*ae90*/  LDG.E.U8 R2, desc[UR36][R12.64+0xd9] ;  /* 0x0000d9240c027981 */ /* 0x000f64000c1e1100 */
[----:B-----5:R-:W-:-:S05]  /*aea0*/  PRMT R0, R2, 0x8880, RZ ;  /* 0x0000888002007816 */ /* 0x020fca00000000ff */
[----:B------:R-:W-:-:S07]  /*aeb0*/  IMAD R3, R0, R17, RZ ;  /* 0x0000001100037224 */ /* 0x000fce00078e02ff */
.L_x_478:
[----:B------:R-:W-:Y:S05]  /*aec0*/  BSYNC B1 ;  /* 0x0000000000017941 */ /* 0x000fea0003800000 */
.L_x_477:
[----:B------:R-:W-:Y:S01]  /*aed0*/  IMAD R3, R39, R16, R3 ;  /* 0x0000001027037224 */ /* 0x000fe200078e0203 */
[----:B------:R-:W-:Y:S06]  /*aee0*/  @P2 BRA `(.L_x_479) ;  /* 0x0000002c00182947 */ /* 0x000fec0003800000 */
[----:B------:R0:W-:Y:S01]  /*aef0*/  STG.E.U8 desc[UR36][R8.64+0xd9], R3 ;  /* 0x0000d90308007986 */ /* 0x0001e2000c101124 */
[----:B------:R-:W-:Y:S05]  /*af00*/  BRA `(.L_x_479) ;  /* 0x0000002c00107947 */ /* 0x000fea0003800000 */
.L_x_30:
[----:B------:R-:W2:Y:S01]  /*af10*/  LDL.LU R3, [R1+0x40] ;  /* 0x0000400001037983 */ /* 0x000ea20000300800 */
[----:B------:R-:W-:-:S03]  /*af20*/  ISETP.GE.AND P2, PT, R220, 0x1, PT ;  /* 0x00000001dc00780c */ /* 0x000fc60003f46270 */
[----:B------:R-:W3:Y:S01]  /*af30*/  LDL.LU R221, [R1+0x48] ;  /* 0x0000480001dd7983 */ /* 0x000ee20000300800 */
[----:B------:R-:W-:-:S03]  /*af40*/  ISETP.LT.OR P0, PT, R0, 0x1, !P2 ;  /* 0x000000010000780c */ /* 0x000fc60005701670 */
[----:B------:R-:W4:Y:S04]  /*af50*/  LDL.LU R12, [R1+0x4c] ;  /* 0x00004c00010c7983 */ /* 0x000f280000300800 */
[----:B------:R-:W5:Y:S04]  /*af60*/  LDL.LU R219, [R1+0x50] ;  /* 0x0000500001db7983 */ /* 0x000f680000300800 */
[----:B------:R-:W4:Y:S04]  /*af70*/  LDL.LU R218, [R1+0x54] ;  /* 0x0000540001da7983 */ /* 0x000f280000300800 */
        /* <DEDUP_REMOVED lines=10> */
[----:B------:R-:W4:Y:S04]  /*b020*/  LDL.LU R227, [R1] ;  /* 0x0000000001e37983 */ /* 0x000f280000300800 */
[----:B------:R-:W4:Y:S04]  /*b030*/  LDL.LU R226, [R1+0x4] ;  /* 0x0000040001e27983 */ /* 0x000f280000300800 */
[----:B------:R-:W4:Y:S04]  /*b040*/  LDL.LU R21, [R1+0x8] ;  /* 0x0000080001157983 */ /* 0x000f280000300800 */
[----:B------:R-:W4:Y:S04]  /*b050*/  LDL.LU R225, [R1+0xc] ;  /* 0x00000c0001e17983 */ /* 0x000f280000300800 */
[----:B------:R-:W4:Y:S04]  /*b060*/  LDL.LU R223, [R1+0x10] ;  /* 0x0000100001df7983 */ /* 0x000f280000300800 */
[----:B------:R-:W4:Y:S01]  /*b070*/  LDL.LU R222, [R1+0x14] ;  /* 0x0000140001de7983 */ /* 0x000f220000300800 */
[----:B--2---:R-:W-:-:S05]  /*b080*/  @!P0 IMAD R3, R3, R16, RZ ;  /* 0x0000001003038224 */ /* 0x004fca00078e02ff */
[----:B------:R0:W-:Y:S04]  /*b090*/  @!P0 STG.E.U8 desc[UR36][R4.64], R3 ;  /* 0x0000000304008986 */ /* 0x0001e8000c101124 */
[----:B0-----:R-:W2:Y:S01]  /*b0a0*/  LDL.LU R3, [R1+0x44] ;  /* 0x0000440001037983 */ /* 0x001ea20000300800 */
[----:B------:R-:W-:Y:S02]  /*b0b0*/  ISETP.LT.OR P0, PT, R0, 0x2, !P2 ;  /* 0x000000020000780c */ /* 0x000fe40005701670 */
[----:B------:R-:W-:Y:S02]  /*b0c0*/  ISETP.GE.AND P3, PT, R220, 0x9, PT ;  /* 0x00000009dc00780c */ /* 0x000fe40003f66270 */
[C---:B------:R-:W-:Y:S02]  /*b0d0*/  ISETP.LT.OR P1, PT, R0.reuse, 0x9, !P2 ;  /* 0x000000090000780c */ /* 0x040fe40005721670 */
[----:B------:R-:W-:-:S02]  /*b0e0*/  ISETP.LT.OR P5, PT, R0, 0xa, !P2 ;  /* 0x0000000a0000780c */ /* 0x000fc400057a1670 */
[----:B------:R-:W-:-:S05]  /*b0f0*/  ISETP.LT.OR P4, PT, R0, 0x11, !P2 ;  /* 0x000000110000780c */ /* 0x000fca0005781670 */
[----:B--2---:R-:W-:-:S05]  /*b100*/  @!P0 IMAD R3, R3, R16, RZ ;  /* 0x0000001003038224 */ /* 0x004fca00078e02ff */
[----:B------:R3:W-:Y:S01]  /*b110*/  @!P0 STG.E.U8 desc[UR36][R4.64+0x1], R3 ;  /* 0x0000010304008986 */ /* 0x0007e2000c101124 */
[----:B------:R-:W-:-:S13]  /*b120*/  ISETP.LT.OR P0, PT, R0, 0x1, !P3 ;  /* 0x000000010000780c */ /* 0x000fda0005f01670 */
[-C--:B---3--:R-:W-:Y:S02]  /*b130*/  @!P0 IMAD R3, R221, R16.reuse, RZ ;  /* 0x00000010dd038224 */ /* 0x088fe400078e02ff */
[----:B------:R-:W2:Y:S04]  /*b140*/  LDL.LU R221, [R1+0x18] ;  /* 0x0000180001dd7983 */ /* 0x000ea80000300800 */
[----:B------:R5:W-:Y:S01]  /*b150*/  @!P0 STG.E.U8 desc[UR36][R10.64], R3 ;  /* 0x000000030a008986 */ /* 0x000be2000c101124 */
[----:B------:R-:W-:Y:S01]  /*b160*/  ISETP.LT.OR P0, PT, R0, 0x2, !P3 ;  /* 0x000000020000780c */ /* 0x000fe20005f01670 */
[----:B-----5:R-:W-:-:S12]  /*b170*/  @!P1 IMAD R3, R219, R16, RZ ;  /* 0x00000010db039224 */ /* 0x020fd800078e02ff */
[----:B----4-:R-:W-:Y:S01]  /*b180*/  @!P0 IMAD R12, R12, R16, RZ ;  /* 0x000000100c0c8224 */ /* 0x010fe200078e02ff */
[----:B------:R-:W3:Y:S04]  /*b190*/  LDL.LU R219, [R1+0x1c] ;  /* 0x00001c0001db7983 */ /* 0x000ee80000300800 */
[----:B------:R-:W-:Y:S01]  /*b1a0*/  @!P0 STG.E.U8 desc[UR36][R10.64+0x1], R12 ;  /* 0x0000010c0a008986 */ /* 0x000fe2000c101124 */
[----:B------:R-:W-:-:S03]  /*b1b0*/  ISETP.LT.OR P0, PT, R0, 0x9, !P3 ;  /* 0x000000090000780c */ /* 0x000fc60005f01670 */
[----:B------:R0:W-:Y:S01]  /*b1c0*/  @!P1 STG.E.U8 desc[UR36][R4.64+0x8], R3 ;  /* 0x0000080304009986 */ /* 0x0001e2000c101124 */
[----:B------:R-:W-:-:S09]  /*b1d0*/  ISETP.LT.OR P1, PT, R0, 0xa, !P3 ;  /* 0x0000000a0000780c */ /* 0x000fd20005f21670 */
[-C--:B------:R-:W-:Y:S02]  /*b1e0*/  @!P0 IMAD R13, R13, R16.reuse, RZ ;  /* 0x000000100d0d8224 */ /* 0x080fe400078e02ff */
[-C--:B0-----:R-:W-:Y:S02]  /*b1f0*/  @!P5 IMAD R3, R218, R16.reuse, RZ ;  /* 0x00000010da03d224 */ /* 0x081fe400078e02ff */
[----:B------:R-:W4:Y:S01]  /*b200*/  LDL.LU R218, [R1+0x20] ;  /* 0x0000200001da7983 */ /* 0x000f220000300800 */
[----:B------:R-:W-:-:S03]  /*b210*/  @!P1 IMAD R12, R217, R16, RZ ;  /* 0x00000010d90c9224 */ /* 0x000fc600078e02ff */
[----:B------:R0:W-:Y:S01]  /*b220*/  @!P5 STG.E.U8 desc[UR36][R4.64+0x9], R3 ;  /* 0x000009030400d986 */ /* 0x0001e2000c101124 */
[----:B------:R-:W-:-:S03]  /*b230*/  ISETP.LT.OR P5, PT, R0, 0x12, !P2 ;  /* 0x000000120000780c */ /* 0x000fc600057a1670 */
[----:B------:R-:W5:Y:S04]  /*b240*/  LDL.LU R217, [R1+0x24] ;  /* 0x0000240001d97983 */ /* 0x000f680000300800 */
[----:B------:R1:W-:Y:S01]  /*b250*/  @!P0 STG.E.U8 desc[UR36][R10.64+0x8], R13 ;  /* 0x0000080d0a008986 */ /* 0x0003e2000c101124 */
[----:B------:R-:W-:Y:S01]  /*b260*/  ISETP.LT.OR P0, PT, R0, 0x11, !P3 ;  /* 0x000000110000780c */ /* 0x000fe20005f01670 */
[----:B0-----:R-:W-:Y:S02]  /*b270*/  @!P4 IMAD R3, R216, R16, RZ ;  /* 0x00000010d803c224 */ /* 0x001fe400078e02ff */
[----:B------:R0:W-:Y:S01]  /*b280*/  @!P1 STG.E.U8 desc[UR36][R10.64+0x9], R12 ;  /* 0x0000090c0a009986 */ /* 0x0001e2000c101124 */
[----:B------:R-:W-:-:S03]  /*b290*/  ISETP.LT.OR P1, PT, R0, 0x12, !P3 ;  /* 0x000000120000780c */ /* 0x000fc60005f21670 */
[----:B------:R-:W5:Y:S04]  /*b2a0*/  LDL.LU R216, [R1+0x28] ;  /* 0x0000280001d87983 */ /* 0x000f680000300800 */
[----:B------:R0:W-:Y:S01]  /*b2b0*/  @!P4 STG.E.U8 desc[UR36][R4.64+0x10], R3 ;  /* 0x000010030400c986 */ /* 0x0001e2000c101124 */
[----:B------:R-:W-:Y:S01]  /*b2c0*/  ISETP.LT.OR P4, PT, R0, 0x19, !P2 ;  /* 0x000000190000780c */ /* 0x000fe20005781670 */
[----:B-1----:R-:W-:-:S04]  /*b2d0*/  @!P0 IMAD R13, R22, R16, RZ ;  /* 0x00000010160d8224 */ /* 0x002fc800078e02ff */
[-C--:B0-----:R-:W-:Y:S02]  /*b2e0*/  @!P1 IMAD R12, R20, R16.reuse, RZ ;  /* 0x00000010140c9224 */ /* 0x081fe400078e02ff */
[----:B------:R-:W-:Y:S02]  /*b2f0*/  @!P5 IMAD R3, R23, R16, RZ ;  /* 0x000000101703d224 */ /* 0x000fe400078e02ff */
[----:B------:R-:W5:Y:S04]  /*b300*/  LDL.LU R23, [R1+0x2c] ;  /* 0x00002c0001177983 */ /* 0x000f680000300800 */
[----:B------:R-:W5:Y:S04]  /*b310*/  LDL.LU R22, [R1+0x30] ;  /* 0x0000300001167983 */ /* 0x000f680000300800 */
[----:B------:R0:W-:Y:S01]  /*b320*/  @!P5 STG.E.U8 desc[UR36][R4.64+0x11], R3 ;  /* 0x000011030400d986 */ /* 0x0001e2000c101124 */
[----:B------:R-:W-:-:S03]  /*b330*/  ISETP.LT.OR P5, PT, R0, 0x1a, !P2 ;  /* 0x0000001a0000780c */ /* 0x000fc600057a1670 */
[----:B------:R-:W-:Y:S01]  /*b340*/  @!P0 STG.E.U8 desc[UR36][R10.64+0x10], R13 ;  /* 0x0000100d0a008986 */ /* 0x000fe2000c101124 */
[----:B------:R-:W-:-:S03]  /*b350*/  ISETP.LT.OR P0, PT, R0, 0x19, !P3 ;  /* 0x000000190000780c */ /* 0x000fc60005f01670 */
[----:B------:R-:W-:Y:S01]  /*b360*/  @!P1 STG.E.U8 desc[UR36][R10.64+0x11], R12 ;  /* 0x0000110c0a009986 */ /* 0x000fe2000c101124 */
[----:B------:R-:W-:Y:S01]  /*b370*/  ISETP.GE.AND P1, PT, R220, 0x81, PT ;  /* 0x00000081dc00780c */ /* 0x000fe20003f26270 */
[-C--:B0-----:R-:W-:Y:S02]  /*b380*/  @!P4 IMAD R3, R19, R16.reuse, RZ ;  /* 0x000000101303c224 */ /* 0x081fe400078e02ff */
[----:B------:R-:W5:Y:S04]  /*b390*/  LDL.LU R20, [R1+0x34] ;  /* 0x0000340001147983 */ /* 0x000f680000300800 */
[----:B------:R0:W-:Y:S01]  /*b3a0*/  @!P4 STG.E.U8 desc[UR36][R4.64+0x18], R3 ;  /* 0x000018030400c986 */ /* 0x0001e2000c101124 */
[----:B------:R-:W-:Y:S01]  /*b3b0*/  ISETP.LT.OR P4, PT, R0, 0x1a, !P3 ;  /* 0x0000001a0000780c */ /* 0x000fe20005f81670 */
[----:B------:R-:W-:-:S02]  /*b3c0*/  @!P0 IMAD R15, R15, R16, RZ ;  /* 0x000000100f0f8224 */ /* 0x000fc400078e02ff */
[-C--:B0-----:R-:W-:Y:S02]  /*b3d0*/  @!P5 IMAD R3, R18, R16.reuse, RZ ;  /* 0x000000101203d224 */ /* 0x081fe400078e02ff */
[----:B------:R-:W5:Y:S08]  /*b3e0*/  LDL.LU R18, [R1+0x38] ;  /* 0x0000380001127983 */ /* 0x000f700000300800 */
[----:B------:R-:W-:-:S02]  /*b3f0*/  @!P4 IMAD R19, R14, R16, RZ ;  /* 0x000000100e13c224 */ /* 0x000fc400078e02ff */
[----:B------:R-:W5:Y:S04]  /*b400*/  LDL.LU R14, [R1+0x3c] ;  /* 0x00003c00010e7983 */ /* 0x000f680000300800 */
[----:B------:R0:W-:Y:S01]  /*b410*/  @!P5 STG.E.U8 desc[UR36][R4.64+0x19], R3 ;  /* 0x000019030400d986 */ /* 0x0001e2000c101124 */
[----:B------:R-:W-:-:S03]  /*b420*/  ISETP.LT.OR P5, PT, R0, 0x1, !P1 ;  /* 0x000000010000780c */ /* 0x000fc60004fa1670 */
[----:B------:R1:W-:Y:S01]  /*b430*/  @!P0 STG.E.U8 desc[UR36][R10.64+0x18], R15 ;  /* 0x0000180f0a008986 */ /* 0x0003e2000c101124 */
[----:B------:R-:W-:-:S03]  /*b440*/  ISETP.GE.AND P0, PT, R220, 0x89, PT ;  /* 0x00000089dc00780c */ /* 0x000fc60003f06270 */
[----:B------:R-:W-:Y:S01]  /*b450*/  @!P4 STG.E.U8 desc[UR36][R10.64+0x19], R19 ;  /* 0x000019130a00c986 */ /* 0x000fe2000c101124 */
[----:B------:R-:W-:-:S05]  /*b460*/  ISETP.LT.OR P4, PT, R0, 0x2, !P1 ;  /* 0x000000020000780c */ /* 0x000fca0004f81670 */
[----:B------:R-:W-:-:S05]  /*b470*/  @!P5 IMAD R13, R227, R16, RZ ;  /* 0x00000010e30dd224 */ /* 0x000fca00078e02ff */
[----:B------:R1:W-:Y:S01]  /*b480*/  @!P5 STG.E.U8 desc[UR36][R6.64], R13 ;  /* 0x0000000d0600d986 */ /* 0x0003e2000c101124 */
[----:B------:R-:W-:Y:S02]  /*b490*/  ISETP.LT.OR P5, PT, R0, 0x1, !P0 ;  /* 0x000000010000780c */ /* 0x000fe400047a1670 */
[----:B0-----:R-:W-:-:S05]  /*b4a0*/  @!P4 IMAD R3, R226, R16, RZ ;  /* 0x00000010e203c224 */ /* 0x001fca00078e02ff */
[----:B------:R0:W-:Y:S01]  /*b4b0*/  @!P4 STG.E.U8 desc[UR36][R6.64+0x1], R3 ;  /* 0x000001030600c986 */ /* 0x0001e2000c101124 */
[----:B------:R-:W-:-:S05]  /*b4c0*/  ISETP.LT.OR P4, PT, R0, 0x2, !P0 ;  /* 0x000000020000780c */ /* 0x000fca0004781670 */
[----:B------:R-:W-:-:S05]  /*b4d0*/  @!P5 IMAD R21, R21, R16, RZ ;  /* 0x000000101515d224 */ /* 0x000fca00078e02ff */
[----:B------:R-:W-:Y:S01]  /*b4e0*/  @!P5 STG.E.U8 desc[UR36][R8.64], R21 ;  /* 0x000000150800d986 */ /* 0x000fe2000c101124 */
[----:B------:R-:W-:Y:S02]  /*b4f0*/  ISETP.LT.OR P5, PT, R0, 0x9, !P1 ;  /* 0x000000090000780c */ /* 0x000fe40004fa1670 */
[----:B-1----:R-:W-:-:S05]  /*b500*/  @!P4 IMAD R15, R225, R16, RZ ;  /* 0x00000010e10fc224 */ /* 0x002fca00078e02ff */
[----:B------:R3:W-:Y:S01]  /*b510*/  @!P4 STG.E.U8 desc[UR36][R8.64+0x1], R15 ;  /* 0x0000010f0800c986 */ /* 0x0007e2000c101124 */
[----:B------:R-:W-:-:S05]  /*b520*/  ISETP.LT.OR P4, PT, R0, 0xa, !P1 ;  /* 0x0000000a0000780c */ /* 0x000fca0004f81670 */
[----:B------:R-:W-:-:S05]  /*b530*/  @!P5 IMAD R13, R223, R16, RZ ;  /* 0x00000010df0dd224 */ /* 0x000fca00078e02ff */
[----:B------:R4:W-:Y:S01]  /*b540*/  @!P5 STG.E.U8 desc[UR36][R6.64+0x8], R13 ;  /* 0x0000080d0600d986 */ /* 0x0009e2000c101124 */
[----:B------:R-:W-:Y:S02]  /*b550*/  ISETP.LT.OR P5, PT, R0, 0x9, !P0 ;  /* 0x000000090000780c */ /* 0x000fe400047a1670 */
[----:B0-----:R-:W-:-:S05]  /*b560*/  @!P4 IMAD R3, R222, R16, RZ ;  /* 0x00000010de03c224 */ /* 0x001fca00078e02ff */
[----:B------:R5:W-:Y:S01]  /*b570*/  @!P4 STG.E.U8 desc[UR36][R6.64+0x9], R3 ;  /* 0x000009030600c986 */ /* 0x000be2000c101124 */
[----:B------:R-:W-:-:S05]  /*b580*/  ISETP.LT.OR P4, PT, R0, 0xa, !P0 ;  /* 0x0000000a0000780c */ /* 0x000fca0004781670 */
[----:B--2---:R-:W-:-:S05]  /*b590*/  @!P5 IMAD R19, R221, R16, RZ ;  /* 0x00000010dd13d224 */ /* 0x004fca00078e02ff */
[----:B------:R0:W-:Y:S01]  /*b5a0*/  @!P5 STG.E.U8 desc[UR36][R8.64+0x8], R19 ;  /* 0x000008130800d986 */ /* 0x0001e2000c101124 */
[----:B------:R-:W-:Y:S02]  /*b5b0*/  ISETP.LT.OR P5, PT, R0, 0x11, !P1 ;  /* 0x000000110000780c */ /* 0x000fe40004fa1670 */
[----:B---3--:R-:W-:-:S05]  /*b5c0*/  @!P4 IMAD R15, R219, R16, RZ ;  /* 0x00000010db0fc224 */ /* 0x008fca00078e02ff */
[----:B------:R1:W-:Y:S01]  /*b5d0*/  @!P4 STG.E.U8 desc[UR36][R8.64+0x9], R15 ;  /* 0x0000090f0800c986 */ /* 0x0003e2000c101124 */
[----:B------:R-:W-:-:S05]  /*b5e0*/  ISETP.LT.OR P4, PT, R0, 0x12, !P1 ;  /* 0x000000120000780c */ /* 0x000fca0004f81670 */
[----:B----4-:R-:W-:-:S05]  /*b5f0*/  @!P5 IMAD R13, R218, R16, RZ ;  /* 0x00000010da0dd224 */ /* 0x010fca00078e02ff */
[----:B------:R2:W-:Y:S01]  /*b600*/  @!P5 STG.E.U8 desc[UR36][R6.64+0x10], R13 ;  /* 0x0000100d0600d986 */ /* 0x0005e2000c101124 */
[----:B------:R-:W-:Y:S02]  /*b610*/  ISETP.LT.OR P5, PT, R0, 0x11, !P0 ;  /* 0x000000110000780c */ /* 0x000fe400047a1670 */
[----:B-----5:R-:W-:-:S05]  /*b620*/  @!P4 IMAD R3, R217, R16, RZ ;  /* 0x00000010d903c224 */ /* 0x020fca00078e02ff */
[----:B------:R3:W-:Y:S01]  /*b630*/  @!P4 STG.E.U8 desc[UR36][R6.64+0x11], R3 ;  /* 0x000011030600c986 */ /* 0x0007e2000c101124 */
[----:B------:R-:W-:-:S05]  /*b640*/  ISETP.LT.OR P4, PT, R0, 0x12, !P0 ;  /* 0x000000120000780c */ /* 0x000fca0004781670 */
[----:B0-----:R-:W-:-:S05]  /*b650*/  @!P5 IMAD R19, R216, R16, RZ ;  /* 0x00000010d813d224 */ /* 0x001fca00078e02ff */
[----:B------:R0:W-:Y:S01]  /*b660*/  @!P5 STG.E.U8 desc[UR36][R8.64+0x10], R19 ;  /* 0x000010130800d986 */ /* 0x0001e2000c101124 */
[----:B------:R-:W-:Y:S02]  /*b670*/  ISETP.LT.OR P5, PT, R0, 0x19, !P1 ;  /* 0x000000190000780c */ /* 0x000fe40004fa1670 */
[----:B-1----:R-:W-:-:S11]  /*b680*/  @!P4 IMAD R15, R23, R16, RZ ;  /* 0x00000010170fc224 */ /* 0x002fd600078e02ff */
[----:B--2---:R-:W-:Y:S01]  /*b690*/  @!P5 IMAD R13, R22, R16, RZ ;  /* 0x00000010160dd224 */ /* 0x004fe200078e02ff */
[----:B------:R1:W-:Y:S01]  /*b6a0*/  @!P4 STG.E.U8 desc[UR36][R8.64+0x11], R15 ;  /* 0x0000110f0800c986 */ /* 0x0003e2000c101124 */
[----:B------:R-:W-:-:S03]  /*b6b0*/  ISETP.LT.OR P4, PT, R0, 0x1a, !P1 ;  /* 0x0000001a0000780c */ /* 0x000fc60004f81670 */
[----:B------:R2:W-:Y:S01]  /*b6c0*/  @!P5 STG.E.U8 desc[UR36][R6.64+0x18], R13 ;  /* 0x0000180d0600d986 */ /* 0x0005e2000c101124 */
[----:B------:R-:W-:-:S09]  /*b6d0*/  ISETP.LT.OR P5, PT, R0, 0x19, !P0 ;  /* 0x000000190000780c */ /* 0x000fd200047a1670 */
[----:B---3--:R-:W-:-:S05]  /*b6e0*/  @!P4 IMAD R3, R20, R16, RZ ;  /* 0x000000101403c224 */ /* 0x008fca00078e02ff */
[----:B------:R3:W-:Y:S01]  /*b6f0*/  @!P4 STG.E.U8 desc[UR36][R6.64+0x19], R3 ;  /* 0x000019030600c986 */ /* 0x0007e2000c101124 */
[----:B------:R-:W-:Y:S01]  /*b700*/  ISETP.LT.OR P4, PT, R0, 0x1a, !P0 ;  /* 0x0000001a0000780c */ /* 0x000fe20004781670 */
[----:B0-----:R-:W-:-:S05]  /*b710*/  @!P5 IMAD R19, R18, R16, RZ ;  /* 0x000000101213d224 */ /* 0x001fca00078e02ff */
[----:B------:R-:W-:Y:S01]  /*b720*/  @!P5 STG.E.U8 desc[UR36][R8.64+0x18], R19 ;  /* 0x000018130800d986 */ /* 0x000fe2000c101124 */
[----:B------:R-:W-:-:S06]  /*b730*/  ISETP.LT.OR P5, PT, R0, 0x21, !P2 ;  /* 0x000000210000780c */ /* 0x000fcc00057a1670 */
[----:B-1----:R-:W-:-:S05]  /*b740*/  @!P4 IMAD R15, R14, R16, RZ ;  /* 0x000000100e0fc224 */ /* 0x002fca00078e02ff */
[----:B------:R-:W-:Y:S01]  /*b750*/  @!P4 STG.E.U8 desc[UR36][R8.64+0x19], R15 ;  /* 0x0000190f0800c986 */ /* 0x000fe2000c101124 */
[----:B------:R-:W-:Y:S01]  /*b760*/  ISETP.LT.OR P4, PT, R0, 0x22, !P2 ;  /* 0x000000220000780c */ /* 0x000fe20005781670 */
[----:B--2---:R-:W-:-:S05]  /*b770*/  @!P5 IMAD R13, R200, R16, RZ ;  /* 0x00000010c80dd224 */ /* 0x004fca00078e02ff */
[----:B------:R0:W-:Y:S01]  /*b780*/  @!P5 STG.E.U8 desc[UR36][R4.64+0x20], R13 ;  /* 0x0000200d0400d986 */ /* 0x0001e2000c101124 */
[----:B------:R-:W-:-:S06]  /*b790*/  ISETP.LT.OR P5, PT, R0, 0x21, !P3 ;  /* 0x000000210000780c */ /* 0x000fcc0005fa1670 */
[----:B------:R-:W-:-:S05]  /*b7a0*/  @!P4 IMAD R201, R201, R16, RZ ;  /* 0x00000010c9c9c224 */ /* 0x000fca00078e02ff */
[----:B------:R-:W-:Y:S01]  /*b7b0*/  @!P4 STG.E.U8 desc[UR36][R4.64+0x21], R201 ;  /* 0x000021c90400c986 */ /* 0x000fe2000c101124 */
[----:B------:R-:W-:Y:S01]  /*b7c0*/  ISETP.LT.OR P4, PT, R0, 0x22, !P3 ;  /* 0x000000220000780c */ /* 0x000fe20005f81670 */
[----:B---3--:R-:W-:-:S05]  /*b7d0*/  @!P5 IMAD R3, R202, R16, RZ ;  /* 0x00000010ca03d224 */ /* 0x008fca00078e02ff */
[----:B------:R1:W-:Y:S01]  /*b7e0*/  @!P5 STG.E.U8 desc[UR36][R10.64+0x20], R3 ;  /* 0x000020030a00d986 */ /* 0x0003e2000c101124 */
[----:B------:R-:W-:-:S06]  /*b7f0*/  ISETP.LT.OR P5, PT, R0, 0x29, !P2 ;  /* 0x000000290000780c */ /* 0x000fcc00057a1670 */
[----:B------:R-:W-:-:S05]  /*b800*/  @!P4 IMAD R203, R203, R16, RZ ;  /* 0x00000010cbcbc224 */ /* 0x000fca00078e02ff */
[----:B------:R-:W-:Y:S01]  /*b810*/  @!P4 STG.E.U8 desc[UR36][R10.64+0x21], R203 ;  /* 0x000021cb0a00c986 */ /* 0x000fe2000c101124 */
[----:B------:R-:W-:Y:S01]  /*b820*/  ISETP.LT.OR P4, PT, R0, 0x2a, !P2 ;  /* 0x0000002a0000780c */ /* 0x000fe20005781670 */
[----:B0-----:R-:W-:-:S05]  /*b830*/  @!P5 IMAD R13, R204, R16, RZ ;  /* 0x00000010cc0dd224 */ /* 0x001fca00078e02ff */
[----:B------:R0:W-:Y:S01]  /*b840*/  @!P5 STG.E.U8 desc[UR36][R4.64+0x28], R13 ;  /* 0x0000280d0400d986 */ /* 0x0001e2000c101124 */
[----:B------:R-:W-:-:S06]  /*b850*/  ISETP.LT.OR P5, PT, R0, 0x29, !P3 ;  /* 0x000000290000780c */ /* 0x000fcc0005fa1670 */
[----:B------:R-:W-:-:S05]  /*b860*/  @!P4 IMAD R205, R205, R16, RZ ;  /* 0x00000010cdcdc224 */ /* 0x000fca00078e02ff */
[----:B------:R-:W-:Y:S01]  /*b870*/  @!P4 STG.E.U8 desc[UR36][R4.64+0x29], R205 ;  /* 0x000029cd0400c986 */ /* 0x000fe2000c101124 */
[----:B------:R-:W-:Y:S01]  /*b880*/  ISETP.LT.OR P4, PT, R0, 0x2a, !P3 ;  /* 0x0000002a0000780c */ /* 0x000fe20005f81670 */
[----:B-1----:R-:W-:-:S05]  /*b890*/  @!P5 IMAD R3, R206, R16, RZ ;  /* 0x00000010ce03d224 */ /* 0x002fca00078e02ff */
        /* <DEDUP_REMOVED lines=493> */
[C---:B------:R-:W-:Y:S02]  /*d770*/  ISETP.LT.OR P5, PT, R0.reuse, 0xd9, !P2 ;  /* 0x000000d90000780c */ /* 0x040fe400057a1670 */
[----:B------:R-:W-:-:S04]  /*d780*/  ISETP.LT.OR P2, PT, R0, 0xda, !P2 ;  /* 0x000000da0000780c */ /* 0x000fc80005741670 */
[----:B------:R-:W-:-:S05]  /*d790*/  @!P4 IMAD R51, R51, R16, RZ ;  /* 0x000000103333c224 */ /* 0x000fca00078e02ff */
[----:B------:R-:W-:Y:S01]  /*d7a0*/  @!P4 STG.E.U8 desc[UR36][R10.64+0xd1], R51 ;  /* 0x0000d1330a00c986 */ /* 0x000fe2000c101124 */
[----:B------:R-:W-:Y:S01]  /*d7b0*/  ISETP.LT.OR P4, PT, R0, 0xd9, !P3 ;  /* 0x000000d90000780c */ /* 0x000fe20005f81670 */
[-C--:B0-----:R-:W-:Y:S02]  /*d7c0*/  @!P5 IMAD R13, R52, R16.reuse, RZ ;  /* 0x00000010340dd224 */ /* 0x081fe400078e02ff */
[----:B------:R-:W-:Y:S01]  /*d7d0*/  @!P2 IMAD R53, R53, R16, RZ ;  /* 0x000000103535a224 */ /* 0x000fe200078e02ff */
[C---:B------:R-:W-:Y:S02]  /*d7e0*/  ISETP.LT.OR P3, PT, R0.reuse, 0xda, !P3 ;  /* 0x000000da0000780c */ /* 0x040fe40005f61670 */
[----:B------:R-:W-:Y:S01]  /*d7f0*/  @!P5 STG.E.U8 desc[UR36][R4.64+0xd8], R13 ;  /* 0x0000d80d0400d986 */ /* 0x000fe2000c101124 */
[----:B------:R-:W-:-:S03]  /*d800*/  ISETP.LT.OR P5, PT, R0, 0xc1, !P1 ;  /* 0x000000c10000780c */ /* 0x000fc60004fa1670 */
[----:B------:R0:W-:Y:S01]  /*d810*/  @!P2 STG.E.U8 desc[UR36][R4.64+0xd9], R53 ;  /* 0x0000d9350400a986 */ /* 0x0001e2000c101124 */
[----:B------:R-:W-:Y:S02]  /*d820*/  ISETP.LT.OR P2, PT, R0, 0xc2, !P1 ;  /* 0x000000c20000780c */ /* 0x000fe40004f41670 */
[----:B-1----:R-:W-:-:S04]  /*d830*/  @!P4 IMAD R3, R54, R16, RZ ;  /* 0x000000103603c224 */ /* 0x002fc800078e02ff */
[----:B------:R-:W-:-:S03]  /*d840*/  @!P3 IMAD R55, R55, R16, RZ ;  /* 0x000000103737b224 */ /* 0x000fc600078e02ff */
[----:B------:R-:W-:-:S04]  /*d850*/  @!P5 IMAD R15, R24, R16, RZ ;  /* 0x00000010180fd224 */ /* 0x000fc800078e02ff */
[----:B------:R-:W-:Y:S01]  /*d860*/  @!P2 IMAD R25, R25, R16, RZ ;  /* 0x000000101919a224 */ /* 0x000fe200078e02ff */
[----:B------:R1:W-:Y:S01]  /*d870*/  @!P4 STG.E.U8 desc[UR36][R10.64+0xd8], R3 ;  /* 0x0000d8030a00c986 */ /* 0x0003e2000c101124 */
[----:B------:R-:W-:-:S03]  /*d880*/  ISETP.LT.OR P4, PT, R0, 0xc1, !P0 ;  /* 0x000000c10000780c */ /* 0x000fc60004781670 */
[----:B------:R2:W-:Y:S01]  /*d890*/  @!P3 STG.E.U8 desc[UR36][R10.64+0xd9], R55 ;  /* 0x0000d9370a00b986 */ /* 0x0005e2000c101124 */
[----:B------:R-:W-:-:S03]  /*d8a0*/  ISETP.LT.OR P3, PT, R0, 0xc2, !P0 ;  /* 0x000000c20000780c */ /* 0x000fc60004761670 */
[----:B------:R-:W-:Y:S01]  /*d8b0*/  @!P2 STG.E.U8 desc[UR36][R6.64+0xc1], R25 ;  /* 0x0000c1190600a986 */ /* 0x000fe2000c101124 */
[----:B------:R-:W-:-:S03]  /*d8c0*/  ISETP.LT.OR P2, PT, R0, 0xca, !P1 ;  /* 0x000000ca0000780c */ /* 0x000fc60004f41670 */
[----:B------:R-:W-:Y:S01]  /*d8d0*/  @!P5 STG.E.U8 desc[UR36][R6.64+0xc0], R15 ;  /* 0x0000c00f0600d986 */ /* 0x000fe2000c101124 */
[----:B------:R-:W-:Y:S01]  /*d8e0*/  ISETP.LT.OR P5, PT, R0, 0xc9, !P1 ;  /* 0x000000c90000780c */ /* 0x000fe20004fa1670 */
[----:B0-----:R-:W-:-:S04]  /*d8f0*/  @!P4 IMAD R5, R26, R16, RZ ;  /* 0x000000101a05c224 */ /* 0x001fc800078e02ff */
[----:B------:R-:W-:-:S04]  /*d900*/  @!P3 IMAD R27, R27, R16, RZ ;  /* 0x000000101b1bb224 */ /* 0x000fc800078e02ff */
[-C--:B------:R-:W-:Y:S01]  /*d910*/  @!P2 IMAD R29, R29, R16.reuse, RZ ;  /* 0x000000101d1da224 */ /* 0x080fe200078e02ff */
[----:B------:R0:W-:Y:S03]  /*d920*/  @!P4 STG.E.U8 desc[UR36][R8.64+0xc0], R5 ;  /* 0x0000c0050800c986 */ /* 0x0001e6000c101124 */
[----:B-1----:R-:W-:Y:S01]  /*d930*/  @!P5 IMAD R3, R28, R16, RZ ;  /* 0x000000101c03d224 */ /* 0x002fe200078e02ff */
[----:B------:R-:W-:Y:S01]  /*d940*/  @!P3 STG.E.U8 desc[UR36][R8.64+0xc1], R27 ;  /* 0x0000c11b0800b986 */ /* 0x000fe2000c101124 */
[C---:B------:R-:W-:Y:S02]  /*d950*/  ISETP.LT.OR P3, PT, R0.reuse, 0xc9, !P0 ;  /* 0x000000c90000780c */ /* 0x040fe40004761670 */
[C---:B------:R-:W-:Y:S01]  /*d960*/  ISETP.LT.OR P4, PT, R0.reuse, 0xca, !P0 ;  /* 0x000000ca0000780c */ /* 0x040fe20004781670 */
[----:B------:R-:W-:Y:S01]  /*d970*/  @!P2 STG.E.U8 desc[UR36][R6.64+0xc9], R29 ;  /* 0x0000c91d0600a986 */ /* 0x000fe2000c101124 */
[----:B------:R-:W-:-:S03]  /*d980*/  ISETP.LT.OR P2, PT, R0, 0xd2, !P1 ;  /* 0x000000d20000780c */ /* 0x000fc60004f41670 */
[----:B------:R1:W-:Y:S01]  /*d990*/  @!P5 STG.E.U8 desc[UR36][R6.64+0xc8], R3 ;  /* 0x0000c8030600d986 */ /* 0x0003e2000c101124 */
[----:B------:R-:W-:-:S05]  /*d9a0*/  ISETP.LT.OR P5, PT, R0, 0xd1, !P1 ;  /* 0x000000d10000780c */ /* 0x000fca0004fa1670 */
[-C--:B--2---:R-:W-:Y:S02]  /*d9b0*/  @!P3 IMAD R11, R30, R16.reuse, RZ ;  /* 0x000000101e0bb224 */ /* 0x084fe400078e02ff */
[-C--:B------:R-:W-:Y:S02]  /*d9c0*/  @!P4 IMAD R31, R31, R16.reuse, RZ ;  /* 0x000000101f1fc224 */ /* 0x080fe400078e02ff */
[-C--:B------:R-:W-:Y:S01]  /*d9d0*/  @!P2 IMAD R33, R33, R16.reuse, RZ ;  /* 0x000000102121a224 */ /* 0x080fe200078e02ff */
[----:B------:R2:W-:Y:S03]  /*d9e0*/  @!P3 STG.E.U8 desc[UR36][R8.64+0xc8], R11 ;  /* 0x0000c80b0800b986 */ /* 0x0005e6000c101124 */
[----:B0-----:R-:W-:Y:S01]  /*d9f0*/  @!P5 IMAD R5, R32, R16, RZ ;  /* 0x000000102005d224 */ /* 0x001fe200078e02ff */
[----:B------:R-:W-:Y:S01]  /*da00*/  @!P4 STG.E.U8 desc[UR36][R8.64+0xc9], R31 ;  /* 0x0000c91f0800c986 */ /* 0x000fe2000c101124 */
[----:B------:R-:W-:-:S02]  /*da10*/  ISETP.LT.OR P3, PT, R0, 0xd1, !P0 ;  /* 0x000000d10000780c */ /* 0x000fc40004761670 */
[C---:B------:R-:W-:Y:S01]  /*da20*/  ISETP.LT.OR P4, PT, R0.reuse, 0xd2, !P0 ;  /* 0x000000d20000780c */ /* 0x040fe20004781670 */
[----:B------:R-:W-:Y:S01]  /*da30*/  @!P2 STG.E.U8 desc[UR36][R6.64+0xd1], R33 ;  /* 0x0000d1210600a986 */ /* 0x000fe2000c101124 */
[C---:B------:R-:W-:Y:S02]  /*da40*/  ISETP.LT.OR P2, PT, R0.reuse, 0xd9, !P1 ;  /* 0x000000d90000780c */ /* 0x040fe40004f41670 */
[C---:B------:R-:W-:Y:S01]  /*da50*/  ISETP.LT.OR P1, PT, R0.reuse, 0xda, !P1 ;  /* 0x000000da0000780c */ /* 0x040fe20004f21670 */
[----:B------:R0:W-:Y:S01]  /*da60*/  @!P5 STG.E.U8 desc[UR36][R6.64+0xd0], R5 ;  /* 0x0000d0050600d986 */ /* 0x0001e2000c101124 */
[C---:B------:R-:W-:Y:S02]  /*da70*/  ISETP.LT.OR P5, PT, R0.reuse, 0xd9, !P0 ;  /* 0x000000d90000780c */ /* 0x040fe400047a1670 */
[----:B------:R-:W-:-:S03]  /*da80*/  ISETP.LT.OR P0, PT, R0, 0xda, !P0 ;  /* 0x000000da0000780c */ /* 0x000fc60004701670 */
[-C--:B-1----:R-:W-:Y:S02]  /*da90*/  @!P3 IMAD R3, R34, R16.reuse, RZ ;  /* 0x000000102203b224 */ /* 0x082fe400078e02ff */
[-C--:B------:R-:W-:Y:S02]  /*daa0*/  @!P4 IMAD R35, R35, R16.reuse, RZ ;  /* 0x000000102323c224 */ /* 0x080fe400078e02ff */
[-C--:B--2---:R-:W-:Y:S02]  /*dab0*/  @!P2 IMAD R11, R36, R16.reuse, RZ ;  /* 0x00000010240ba224 */ /* 0x084fe400078e02ff */
[-C--:B------:R-:W-:Y:S02]  /*dac0*/  @!P1 IMAD R37, R37, R16.reuse, RZ ;  /* 0x0000001025259224 */ /* 0x080fe400078e02ff */
[-C--:B0-----:R-:W-:Y:S02]  /*dad0*/  @!P5 IMAD R5, R38, R16.reuse, RZ ;  /* 0x000000102605d224 */ /* 0x081fe400078e02ff */
[----:B------:R-:W-:Y:S01]  /*dae0*/  @!P0 IMAD R39, R39, R16, RZ ;  /* 0x0000001027278224 */ /* 0x000fe200078e02ff */
[----:B------:R0:W-:Y:S04]  /*daf0*/  @!P3 STG.E.U8 desc[UR36][R8.64+0xd0], R3 ;  /* 0x0000d0030800b986 */ /* 0x0001e8000c101124 */
[----:B------:R0:W-:Y:S04]  /*db00*/  @!P4 STG.E.U8 desc[UR36][R8.64+0xd1], R35 ;  /* 0x0000d1230800c986 */ /* 0x0001e8000c101124 */
[----:B------:R0:W-:Y:S04]  /*db10*/  @!P2 STG.E.U8 desc[UR36][R6.64+0xd8], R11 ;  /* 0x0000d80b0600a986 */ /* 0x0001e8000c101124 */
[----:B------:R0:W-:Y:S04]  /*db20*/  @!P1 STG.E.U8 desc[UR36][R6.64+0xd9], R37 ;  /* 0x0000d92506009986 */ /* 0x0001e8000c101124 */
[----:B------:R0:W-:Y:S04]  /*db30*/  @!P5 STG.E.U8 desc[UR36][R8.64+0xd8], R5 ;  /* 0x0000d8050800d986 */ /* 0x0001e8000c101124 */
[----:B------:R0:W-:Y:S02]  /*db40*/  @!P0 STG.E.U8 desc[UR36][R8.64+0xd9], R39 ;  /* 0x0000d92708008986 */ /* 0x0001e4000c101124 */
.L_x_479:
[----:B------:R-:W-:Y:S05]  /*db50*/  BSYNC B0 ;  /* 0x0000000000007941 */ /* 0x000fea0003800000 */
.L_x_29:
[----:B0-----:R-:W2:Y:S04]  /*db60*/  LDL.LU R5, [R1+0x84] ;  /* 0x0000840001057983 */ /* 0x001ea80000300800 */
[----:B------:R-:W2:Y:S01]  /*db70*/  LDL.LU R4, [R1+0x88] ;  /* 0x0000880001047983 */ /* 0x000ea20000300800 */
[----:B------:R-:W-:Y:S01]  /*db80*/  ULDC UR4, c[0x0][0xc] ;  /* 0x0000030000047ab9 */ /* 0x000fe20000000800 */
[----:B------:R-:W-:Y:S01]  /*db90*/  ULDC UR5, c[0x0][0x10] ;  /* 0x0000040000057ab9 */ /* 0x000fe20000000800 */
[----:B------:R-:W2:Y:S01]  /*dba0*/  LDC R3, c[0x0][0x14] ;  /* 0x00000500ff037b82 */ /* 0x000ea20000000800 */
[----:B------:R-:W-:Y:S01]  /*dbb0*/  UIMAD.WIDE.U32 UR4, UR4, UR5, URZ ;  /* 0x00000005040472a5 */ /* 0x000fe2000f8e003f */
[----:B------:R-:W-:Y:S01]  /*dbc0*/  PRMT R0, RZ, 0x7610, R0 ;  /* 0x00007610ff007816 */ /* 0x000fe20000000000 */
[----:B------:R-:W-:-:S04]  /*dbd0*/  IMAD.MOV.U32 R18, RZ, RZ, -0x1 ;  /* 0xffffffffff127424 */ /* 0x000fc800078e00ff */
[----:B--2---:R-:W-:-:S04]  /*dbe0*/  IMAD.WIDE.U32 R4, R3, UR4, R4 ;  /* 0x0000000403047c25 */ /* 0x004fc8000f8e0004 */
[----:B------:R-:W-:Y:S01]  /*dbf0*/  IMAD R3, R3, UR5, RZ ;  /* 0x0000000503037c24 */ /* 0x000fe2000f8e02ff */
[----:B------:R-:W-:Y:S01]  /*dc00*/  ULDC.64 UR4, c[0x0][0x650] ;  /* 0x0001940000047ab9 */ /* 0x000fe20000000a00 */
[----:B------:R-:W-:Y:S01]  /*dc10*/  IMAD.MOV.U32 R23, RZ, RZ, R4 ;  /* 0x000000ffff177224 */ /* 0x000fe200078e0004 */
[----:B------:R-:W-:Y:S01]  /*dc20*/  ISETP.GE.U32.AND P0, PT, R4, UR4, PT ;  /* 0x0000000404007c0c */ /* 0x000fe2000bf06070 */
[----:B------:R-:W-:Y:S02]  /*dc30*/  IMAD.IADD R26, R5, 0x1, R3 ;  /* 0x00000001051a7824 */ /* 0x000fe400078e0203 */
[----:B------:R-:W-:-:S03]  /*dc40*/  IMAD.MOV.U32 R3, RZ, RZ, -0x1 ;  /* 0xffffffffff037424 */ /* 0x000fc600078e00ff */
[----:B------:R0:W-:Y:S01]  /*dc50*/  STL [R1+0x84], R26 ;  /* 0x0000841a01007387 */ /* 0x0001e20000100800 */
[----:B------:R-:W-:-:S03]  /*dc60*/  ISETP.GE.U32.AND.EX P0, PT, R26, UR5, PT, P0 ;  /* 0x000000051a007c0c */ /* 0x000fc6000bf06100 */
[----:B------:R0:W-:Y:S04]  /*dc70*/  STL [R1+0x88], R23 ;  /* 0x0000881701007387 */ /* 0x0001e80000100800 */
[----:B------:R0:W-:Y:S06]  /*dc80*/  STL [R1+0x8c], R3 ;  /* 0x00008c0301007387 */ /* 0x0001ec0000100800 */
[----:B------:R-:W-:Y:S05]  /*dc90*/  @P0 BRA `(.L_x_480) ;  /* 0x0000000400740947 */ /* 0x000fea0003800000 */
[----:B------:R-:W2:Y:S01]  /*dca0*/  S2R R18, SR_CTAID.X ;  /* 0x0000000000127919 */ /* 0x000ea20000002500 */
[----:B-1--4-:R-:W1:Y:S01]  /*dcb0*/  LDC.64 R10, c[0x0][0x628] ;  /* 0x00018a00ff0a7b82 */ /* 0x012e620000000a00 */
[----:B------:R-:W-:Y:S01]  /*dcc0*/  ULDC UR4, c[0x0][0x150] ;  /* 0x0000540000047ab9 */ /* 0x000fe20000000800 */
[----:B------:R-:W-:Y:S01]  /*dcd0*/  IMAD.MOV.U32 R8, RZ, RZ, R23 ;  /* 0x000000ffff087224 */ /* 0x000fe200078e0017 */
[----:B------:R-:W4:Y:S01]  /*dce0*/  S2R R20, SR_CTAID.Y ;  /* 0x0000000000147919 */ /* 0x000f220000002600 */
[----:B------:R-:W-:-:S04]  /*dcf0*/  IMAD.MOV.U32 R9, RZ, RZ, R26 ;  /* 0x000000ffff097224 */ /* 0x000fc800078e001a */
[----:B------:R-:W0:Y:S08]  /*dd00*/  LDC R21, c[0x0][0x144] ;  /* 0x00005100ff157b82 */ /* 0x000e300000000800 */
[----:B------:R-:W0:Y:S08]  /*dd10*/  LDC R12, c[0x0][0x630] ;  /* 0x00018c00ff0c7b82 */ /* 0x000e300000000800 */
[----:B------:R-:W0:Y:S01]  /*dd20*/  LDC.64 R14, c[0x0][0x620] ;  /* 0x00018800ff0e7b82 */ /* 0x000e220000000a00 */
[----:B-1----:R-:W-:-:S04]  /*dd30*/  ISETP.NE.U32.AND P0, PT, R10, RZ, PT ;  /* 0x000000ff0a00720c */ /* 0x002fc80003f05070 */
[----:B------:R-:W-:Y:S02]  /*dd40*/  ISETP.NE.AND.EX P0, PT, R11, RZ, PT, P0 ;  /* 0x000000ff0b00720c */ /* 0x000fe40003f05300 */
[----:B--2---:R-:W-:-:S05]  /*dd50*/  I2FP.F32.U32 R0, R18 ;  /* 0x0000001200007245 */ /* 0x004fca0000201000 */
[----:B------:R-:W-:-:S04]  /*dd60*/  FMUL R0, R0, UR4 ;  /* 0x0000000400007c20 */ /* 0x000fc80008400000 */
[----:B------:R1:W2:Y:S02]  /*dd70*/  F2I.U32.TRUNC.NTZ R19, R0 ;  /* 0x0000000000137305 */ /* 0x0002a4000020f000 */
[----:B----4-:R-:W-:Y:S05]  /*dd80*/  @!P0 BRA `(.L_x_481) ;  /* 0x0000000000288947 */ /* 0x010fea0003800000 */
[----:B-1----:R-:W0:Y:S02]  /*dd90*/  LDC R0, c[0x0][0x634] ;  /* 0x00018d00ff007b82 */ /* 0x002e240000000800 */
[----:B0-----:R-:W-:-:S05]  /*dda0*/  IADD3 R3, P0, R23, R0, RZ ;  /* 0x0000000017037210 */ /* 0x001fca0007f1e0ff */
[----:B------:R-:W-:-:S04]  /*ddb0*/  IMAD.X R13, RZ, RZ, R26, P0 ;  /* 0x000000ffff0d7224 */ /* 0x000fc800000e061a */
[----:B------:R-:W-:-:S04]  /*ddc0*/  IMAD.WIDE.U32 R4, R13, R10, RZ ;  /* 0x0000000a0d047225 */ /* 0x000fc800078e00ff */
[----:B---3--:R-:W-:-:S04]  /*ddd0*/  IMAD.WIDE.U32 R6, P0, R3, R11, R4 ;  /* 0x0000000b03067225 */ /* 0x008fc80007800004 */
[----:B------:R-:W-:-:S04]  /*dde0*/  IMAD.WIDE.U32 R4, R3, R10, RZ ;  /* 0x0000000a03047225 */ /* 0x000fc800078e00ff */
[----:B------:R-:W-:Y:S01]  /*ddf0*/  IMAD.X R9, RZ, RZ, RZ, P0 ;  /* 0x000000ffff097224 */ /* 0x000fe200000e06ff */
[----:B------:R-:W-:Y:S01]  /*de00*/  IADD3 RZ, P0, R5, R6, RZ ;  /* 0x0000000605ff7210 */ /* 0x000fe20007f1e0ff */
[----:B------:R-:W-:-:S04]  /*de10*/  IMAD.MOV.U32 R8, RZ, RZ, R7 ;  /* 0x000000ffff087224 */ /* 0x000fc800078e0007 */
[----:B------:R-:W-:-:S08]  /*de20*/  IMAD.WIDE.U32.X R8, R13, R11, R8, P0 ;  /* 0x0000000b0d087225 */ /* 0x000fd000000e0408 */
.L_x_481:
[-CC-:B0-----:R-:W-:Y:S01]  /*de30*/  SHF.R.U64 R13, R8, R12.reuse, R9.reuse ;  /* 0x0000000c080d7219 */ /* 0x181fe20000001209 */
[----:B---3--:R-:W0:Y:S01]  /*de40*/  LDC.64 R24, c[0x0][0x640] ;  /* 0x00019000ff187b82 */ /* 0x008e220000000a00 */
[----:B-1----:R-:W-:Y:S01]  /*de50*/  SHF.R.U32.HI R0, RZ, R12, R9 ;  /* 0x0000000cff007219 */ /* 0x002fe20000011609 */
[----:B------:R-:W-:Y:S01]  /*de60*/  IMAD.MOV.U32 R4, RZ, RZ, R23 ;  /* 0x000000ffff047224 */ /* 0x000fe200078e0017 */
[----:B------:R-:W-:Y:S01]  /*de70*/  IADD3 R3, P0, RZ, -R13, RZ ;  /* 0x8000000dff037210 */ /* 0x000fe20007f1e0ff */
[----:B--2---:R-:W-:Y:S01]  /*de80*/  IMAD.MOV R19, RZ, RZ, -R19 ;  /* 0x000000ffff137224 */ /* 0x004fe200078e0a13 */
[----:B------:R-:W-:Y:S01]  /*de90*/  ULDC UR4, c[0x0][0x154] ;  /* 0x0000550000047ab9 */ /* 0x000fe20000000800 */
[----:B------:R-:W-:Y:S02]  /*dea0*/  IMAD.MOV.U32 R7, RZ, RZ, 0x1 ;  /* 0x00000001ff077424 */ /* 0x000fe400078e00ff */
[----:B------:R-:W1:Y:S01]  /*deb0*/  LDC R6, c[0x0][0x618] ;  /* 0x00018600ff067b82 */ /* 0x000e620000000800 */
[----:B------:R-:W-:-:S02]  /*dec0*/  IMAD.X R5, RZ, RZ, ~R0, P0 ;  /* 0x000000ffff057224 */ /* 0x000fc400000e0e00 */
[----:B------:R-:W-:Y:S02]  /*ded0*/  IMAD R21, R21, R19, R18 ;  /* 0x0000001315157224 */ /* 0x000fe400078e0212 */
[-C--:B------:R-:W-:Y:S02]  /*dee0*/  IMAD R0, R5, R14.reuse, RZ ;  /* 0x0000000e05007224 */ /* 0x080fe400078e02ff */
[----:B------:R-:W-:Y:S01]  /*def0*/  IMAD.MOV.U32 R5, RZ, RZ, R26 ;  /* 0x000000ffff057224 */ /* 0x000fe200078e001a */
[----:B------:R-:W2:Y:S01]  /*df00*/  LDC R8, c[0x0][0x608] ;  /* 0x00018200ff087b82 */ /* 0x000ea20000000800 */
[----:B------:R-:W-:-:S04]  /*df10*/  IMAD.WIDE.U32 R4, R3, R14, R4 ;  /* 0x0000000e03047225 */ /* 0x000fc800078e0004 */
[----:B------:R-:W-:-:S03]  /*df20*/  IMAD R3, R3, R15, R0 ;  /* 0x0000000f03037224 */ /* 0x000fc600078e0200 */
[----:B------:R-:W3:Y:S01]  /*df30*/  LDC R22, c[0x0][0x658] ;  /* 0x00019600ff167b82 */ /* 0x000ee20000000800 */
[----:B------:R-:W-:Y:S01]  /*df40*/  I2FP.F32.U32 R0, R20 ;  /* 0x0000001400007245 */ /* 0x000fe20000201000 */
[----:B------:R-:W-:Y:S01]  /*df50*/  IMAD.IADD R3, R5, 0x1, R3 ;  /* 0x0000000105037824 */ /* 0x000fe200078e0203 */
[----:B0-----:R-:W-:Y:S01]  /*df60*/  ISETP.NE.U32.AND P0, PT, R24, RZ, PT ;  /* 0x000000ff1800720c */ /* 0x001fe20003f05070 */
[----:B------:R-:W-:Y:S02]  /*df70*/  IMAD.MOV.U32 R5, RZ, RZ, -0x1 ;  /* 0xffffffffff057424 */ /* 0x000fe400078e00ff */
[----:B------:R-:W-:Y:S02]  /*df80*/  FMUL R0, R0, UR4 ;  /* 0x0000000400007c20 */ /* 0x000fe40008400000 */
[----:B------:R-:W0:Y:S01]  /*df90*/  LDC R19, c[0x0][0x148] ;  /* 0x00005200ff137b82 */ /* 0x000e220000000800 */
[----:B-1----:R-:W-:Y:S01]  /*dfa0*/  SHF.R.U64 R12, R4, R6, R3 ;  /* 0x00000006040c7219 */ /* 0x002fe20000001203 */
[----:B------:R1:W4:Y:S01]  /*dfb0*/  F2I.U32.TRUNC.NTZ R15, R0 ;  /* 0x00000000000f7305 */ /* 0x000322000020f000 */
[----:B------:R-:W-:-:S02]  /*dfc0*/  ISETP.NE.AND.EX P0, PT, R25, RZ, PT, P0 ;  /* 0x000000ff1900720c */ /* 0x000fc40003f05300 */
[----:B------:R-:W-:-:S03]  /*dfd0*/  SHF.R.U32.HI R3, RZ, R6, R3 ;  /* 0x00000006ff037219 */ /* 0x000fc60000011603 */
[----:B------:R-:W0:Y:S01]  /*dfe0*/  LDC R18, c[0x0][0x600] ;  /* 0x00018000ff127b82 */ /* 0x000e220000000800 */
[-CC-:B--2---:R-:W-:Y:S02]  /*dff0*/  SHF.R.U64 R10, R12, R8.reuse, R3.reuse ;  /* 0x000000080c0a7219 */ /* 0x184fe40000001203 */
[----:B------:R-:W-:-:S05]  /*e000*/  SHF.R.U32.HI R3, RZ, R8, R3 ;  /* 0x00000008ff037219 */ /* 0x000fca0000011603 */
[----:B------:R-:W2:Y:S01]  /*e010*/  LDC R26, c[0x0][0x648] ;  /* 0x00019200ff1a7b82 */ /* 0x000ea20000000800 */
[-C--:B---3--:R-:W-:Y:S02]  /*e020*/  SHF.L.U32 R4, R5, R22.reuse, RZ ;  /* 0x0000001605047219 */ /* 0x088fe400000006ff */
[--C-:B------:R-:W-:Y:S02]  /*e030*/  SHF.R.U64 R14, R10, R22, R3.reuse ;  /* 0x000000160a0e7219 */ /* 0x100fe40000001203 */
[----:B------:R-:W-:Y:S02]  /*e040*/  LOP3.LUT R23, RZ, R4, RZ, 0x33, !PT ;  /* 0x00000004ff177212 */ /* 0x000fe400078e33ff */
[-C--:B------:R-:W-:Y:S01]  /*e050*/  SHF.R.U32.HI R5, RZ, R22.reuse, R3 ;  /* 0x00000016ff057219 */ /* 0x080fe20000011603 */
[----:B------:R-:W3:Y:S01]  /*e060*/  LDC R27, c[0x0][0x638] ;  /* 0x00018e00ff1b7b82 */ /* 0x000ee20000000800 */
[----:B------:R-:W-:Y:S01]  /*e070*/  SHF.L.U32 R224, R7, R22, RZ ;  /* 0x0000001607e07219 */ /* 0x000fe200000006ff */
[----:B------:R-:W-:-:S06]  /*e080*/  IMAD.MOV.U32 R4, RZ, RZ, R14 ;  /* 0x000000ffff047224 */ /* 0x000fcc00078e000e */
[----:B------:R-:W0:Y:S01]  /*e090*/  LDC R28, c[0x0][0x610] ;  /* 0x00018400ff1c7b82 */ /* 0x000e220000000800 */
[----:B-1--4-:R-:W-:Y:S05]  /*e0a0*/  @!P0 BRA `(.L_x_482) ;  /* 0x0000000000288947 */ /* 0x012fea0003800000 */
[----:B------:R-:W1:Y:S02]  /*e0b0*/  LDC R3, c[0x0][0x64c] ;  /* 0x00019300ff037b82 */ /* 0x000e640000000800 */
[----:B-1----:R-:W-:-:S05]  /*e0c0*/  IADD3 R3, P0, R14, R3, RZ ;  /* 0x000000030e037210 */ /* 0x002fca0007f1e0ff */
        /* <DEDUP_REMOVED lines=8> */
.L_x_482:
[----:B------:R-:W1:Y:S01]  /*e150*/  LDC R3, c[0x0][0x65c] ;  /* 0x00019700ff037b82 */ /* 0x000e620000000800 */
[----:B------:R4:W-:Y:S01]  /*e160*/  STL [R1+0x8c], R13 ;  /* 0x00008c0d01007387 */ /* 0x0009e20000100800 */
[----:B--2---:R-:W-:Y:S01]  /*e170*/  SHF.R.U64 R0, R4, R26, R5 ;  /* 0x0000001a04007219 */ /* 0x004fe20000001205 */
[----:B0-----:R-:W-:Y:S01]  /*e180*/  VIADD R7, R18, 0xffffffff ;  /* 0xffffffff12077836 */ /* 0x001fe20000000000 */
[----:B------:R-:W-:Y:S01]  /*e190*/  LOP3.LUT R5, R10, R23, RZ, 0xc0, !PT ;  /* 0x000000170a057212 */ /* 0x000fe200078ec0ff */
[----:B------:R-:W-:Y:S02]  /*e1a0*/  IMAD.MOV R15, RZ, RZ, -R15 ;  /* 0x000000ffff0f7224 */ /* 0x000fe400078e0a0f */
[----:B------:R-:W-:Y:S02]  /*e1b0*/  IMAD.MOV.U32 R4, RZ, RZ, 0x1 ;  /* 0x00000001ff047424 */ /* 0x000fe400078e00ff */
[----:B------:R-:W-:Y:S01]  /*e1c0*/  IMAD R224, R224, R0, R5 ;  /* 0x00000000e0e07224 */ /* 0x000fe200078e0205 */
[----:B------:R-:W-:-:S02]  /*e1d0*/  LOP3.LUT R5, R12, R7, RZ, 0xc0, !PT ;  /* 0x000000070c057212 */ /* 0x000fc400078ec0ff */
[----:B-1----:R-:W-:Y:S01]  /*e1e0*/  ISETP.NE.AND P0, PT, R3, 0x1, PT ;  /* 0x000000010300780c */ /* 0x002fe20003f05270 */
[----:B------:R-:W-:-:S04]  /*e1f0*/  IMAD.MOV R3, RZ, RZ, -R0 ;  /* 0x000000ffff037224 */ /* 0x000fc800078e0a00 */
[----:B---3--:R-:W-:-:S04]  /*e200*/  IMAD R0, R3, R27, R14 ;  /* 0x0000001b03007224 */ /* 0x008fc800078e020e */
[----:B------:R-:W-:Y:S01]  /*e210*/  IMAD R3, R0, R18, R5 ;  /* 0x0000001200037224 */ /* 0x000fe200078e0205 */
[----:B------:R-:W-:-:S03]  /*e220*/  PRMT R0, R4, 0x7610, R0 ;  /* 0x0000761004007816 */ /* 0x000fc60000000000 */
[----:B------:R-:W-:-:S04]  /*e230*/  @P0 IMAD R21, R19, R15, R20 ;  /* 0x0000000f13150224 */ /* 0x000fc800078e0214 */
[----:B------:R-:W-:-:S05]  /*e240*/  IMAD R224, R224, R28, R21 ;  /* 0x0000001ce0e07224 */ /* 0x000fca00078e0215 */
[----:B------:R-:W-:Y:S02]  /*e250*/  SEL R18, R3, R224, !P0 ;  /* 0x000000e003127207 */ /* 0x000fe40004000000 */
[----:B----4-:R-:W-:-:S07]  /*e260*/  SEL R224, R224, R3, !P0 ;  /* 0x00000003e0e07207 */ /* 0x010fce0004000000 */
.L_x_480:
[----:B------:R-:W-:Y:S01]  /*e270*/  LOP3.LUT P0, RZ, R0, 0xff, RZ, 0xc0, !PT ;  /* 0x000000ff00ff7812 */ /* 0x000fe2000780c0ff */
[----:B------:R-:W-:-:S12]  /*e280*/  IMAD.MOV.U32 R19, RZ, RZ, R224 ;  /* 0x000000ffff137224 */ /* 0x000fd800078e00e0 */
[----:B------:R-:W-:Y:S05]  /*e290*/  @P0 BRA `(.L_x_483) ;  /* 0xffffff2c00b80947 */ /* 0x000fea000383ffff */
[----:B------:R-:W-:Y:S05]  /*e2a0*/  EXIT ;  /* 0x000000000000794d */ /* 0x000fea0003800000 */
.L_x_4:
[----:B------:R-:W2:Y:S01]  /*e2b0*/  LDL R19, [R1+0x88] ;  /* 0x0000880001137983 */ /* 0x000ea20000100800 */
[----:B0-----:R-:W-:-:S03]  /*e2c0*/  ULDC.64 UR4, c[0x0][0x650] ;  /* 0x0001940000047ab9 */ /* 0x001fc60000000a00 */
[----:B------:R-:W3:Y:S01]  /*e2d0*/  LDL R20, [R1+0x84] ;  /* 0x0000840001147983 */ /* 0x000ee20000100800 */
[----:B------:R-:W-:Y:S01]  /*e2e0*/  PRMT R5, RZ, 0x7610, R5 ;  /* 0x00007610ff057816 */ /* 0x000fe20000000005 */
[----:B------:R-:W-:Y:S02]  /*e2f0*/  IMAD.MOV.U32 R7, RZ, RZ, -0x1 ;  /* 0xffffffffff077424 */ /* 0x000fe400078e00ff */
[----:B------:R-:W-:Y:S02]  /*e300*/  IMAD.MOV.U32 R13, RZ, RZ, -0x1 ;  /* 0xffffffffff0d7424 */ /* 0x000fe400078e00ff */
[----:B------:R-:W-:Y:S01]  /*e310*/  IMAD.MOV.U32 R6, RZ, RZ, -0x1 ;  /* 0xffffffffff067424 */ /* 0x000fe200078e00ff */
[----:B--2---:R-:W-:-:S04]  /*e320*/  ISETP.GE.U32.AND P0, PT, R19, UR4, PT ;  /* 0x0000000413007c0c */ /* 0x004fc8000bf06070 */
[----:B---3--:R-:W-:-:S13]  /*e330*/  ISETP.GE.U32.AND.EX P0, PT, R20, UR5, PT, P0 ;  /* 0x0000000514007c0c */ /* 0x008fda000bf06100 */
[----:B------:R-:W-:Y:S05]  /*e340*/  @P0 BRA `(.L_x_484) ;  /* 0x0000000400680947 */ /* 0x000fea0003800000 */
        /* <DEDUP_REMOVED lines=18> */
.L_x_485:
[-CC-:B------:R-:W-:Y:S01]  /*e470*/  SHF.R.U64 R12, R10, R14.reuse, R11.reuse ;  /* 0x0000000e0a0c7219 */ /* 0x180fe2000000120b */
[----:B------:R-:W0:Y:S01]  /*e480*/  LDC R18, c[0x0][0x618] ;  /* 0x00018600ff127b82 */ /* 0x000e220000000800 */
[----:B------:R-:W-:Y:S01]  /*e490*/  SHF.R.U32.HI R3, RZ, R14, R11 ;  /* 0x0000000eff037219 */ /* 0x000fe2000001160b */
[----:B------:R-:W-:Y:S01]  /*e4a0*/  IMAD.MOV.U32 R7, RZ, RZ, R20 ;  /* 0x000000ffff077224 */ /* 0x000fe200078e0014 */
[----:B------:R-:W-:Y:S01]  /*e4b0*/  IADD3 R5, P0, RZ, -R12, RZ ;  /* 0x8000000cff057210 */ /* 0x000fe20007f1e0ff */
[----:B------:R-:W-:Y:S01]  /*e4c0*/  ULDC UR4, c[0x0][0x150] ;  /* 0x0000540000047ab9 */ /* 0x000fe20000000800 */
[----:B------:R-:W-:Y:S01]  /*e4d0*/  I2FP.F32.U32 R8, R2 ;  /* 0x0000000200087245 */ /* 0x000fe20000201000 */
[----:B------:R-:W-:Y:S02]  /*e4e0*/  IMAD.MOV.U32 R6, RZ, RZ, R19 ;  /* 0x000000ffff067224 */ /* 0x000fe400078e0013 */
[----:B------:R-:W1:Y:S01]  /*e4f0*/  LDC.64 R20, c[0x0][0x640] ;  /* 0x00019000ff147b82 */ /* 0x000e620000000a00 */
[----:B------:R-:W-:-:S02]  /*e500*/  IMAD.X R3, RZ, RZ, ~R3, P0 ;  /* 0x000000ffff037224 */ /* 0x000fc400000e0e03 */
[----:B------:R-:W-:Y:S01]  /*e510*/  FMUL R9, R8, UR4 ;  /* 0x0000000408097c20 */ /* 0x000fe20008400000 */
[----:B------:R-:W-:Y:S01]  /*e520*/  IMAD.WIDE.U32 R6, R5, R16, R6 ;  /* 0x0000001005067225 */ /* 0x000fe200078e0006 */
[----:B------:R-:W-:-:S03]  /*e530*/  ULDC UR4, c[0x0][0x154] ;  /* 0x0000550000047ab9 */ /* 0x000fc60000000800 */
[----:B------:R-:W-:Y:S01]  /*e540*/  IMAD R8, R3, R16, RZ ;  /* 0x0000001003087224 */ /* 0x000fe200078e02ff */
[----:B------:R-:W2:Y:S01]  /*e550*/  LDC R11, c[0x0][0x144] ;  /* 0x00005100ff0b7b82 */ /* 0x000ea20000000800 */
[----:B------:R-:W3:Y:S02]  /*e560*/  F2I.U32.TRUNC.NTZ R9, R9 ;  /* 0x0000000900097305 */ /* 0x000ee4000020f000 */
[----:B------:R-:W-:Y:S02]  /*e570*/  IMAD R3, R5, R17, R8 ;  /* 0x0000001105037224 */ /* 0x000fe400078e0208 */
[----:B------:R-:W-:Y:S02]  /*e580*/  IMAD.MOV.U32 R8, RZ, RZ, 0x1 ;  /* 0x00000001ff087424 */ /* 0x000fe400078e00ff */
[----:B------:R-:W-:Y:S01]  /*e590*/  IMAD.IADD R3, R7, 0x1, R3 ;  /* 0x0000000107037824 */ /* 0x000fe200078e0203 */
[----:B------:R-:W4:Y:S04]  /*e5a0*/  LDC R14, c[0x0][0x608] ;  /* 0x00018200ff0e7b82 */ /* 0x000f280000000800 */
[----:B0-----:R-:W-:-:S02]  /*e5b0*/  SHF.R.U64 R10, R6, R18, R3 ;  /* 0x00000012060a7219 */ /* 0x001fc40000001203 */
[----:B------:R-:W-:Y:S02]  /*e5c0*/  I2FP.F32.U32 R6, R4 ;  /* 0x0000000400067245 */ /* 0x000fe40000201000 */
[----:B------:R-:W0:Y:S01]  /*e5d0*/  LDC R19, c[0x0][0x658] ;  /* 0x00019600ff137b82 */ /* 0x000e220000000800 */
[----:B-1----:R-:W-:Y:S01]  /*e5e0*/  ISETP.NE.U32.AND P0, PT, R20, RZ, PT ;  /* 0x000000ff1400720c */ /* 0x002fe20003f05070 */
[----:B---3--:R-:W-:Y:S01]  /*e5f0*/  IMAD.MOV R5, RZ, RZ, -R9 ;  /* 0x000000ffff057224 */ /* 0x008fe200078e0a09 */
[----:B------:R-:W-:Y:S01]  /*e600*/  SHF.R.U32.HI R3, RZ, R18, R3 ;  /* 0x00000012ff037219 */ /* 0x000fe20000011603 */
[----:B------:R-:W-:Y:S01]  /*e610*/  FMUL R6, R6, UR4 ;  /* 0x0000000406067c20 */ /* 0x000fe20008400000 */
[----:B------:R-:W-:-:S03]  /*e620*/  ISETP.NE.AND.EX P0, PT, R21, RZ, PT, P0 ;  /* 0x000000ff1500720c */ /* 0x000fc60003f05300 */
[----:B------:R-:W1:Y:S01]  /*e630*/  LDC R17, c[0x0][0x148] ;  /* 0x00005200ff117b82 */ /* 0x000e620000000800 */
[----:B--2---:R-:W-:Y:S01]  /*e640*/  IMAD R18, R11, R5, R2 ;  /* 0x000000050b127224 */ /* 0x004fe200078e0202 */
[----:B------:R2:W3:Y:S06]  /*e650*/  F2I.U32.TRUNC.NTZ R15, R6 ;  /* 0x00000006000f7305 */ /* 0x0004ec000020f000 */
[----:B------:R-:W1:Y:S01]  /*e660*/  LDC R16, c[0x0][0x600] ;  /* 0x00018000ff107b82 */ /* 0x000e620000000800 */
[-CC-:B----4-:R-:W-:Y:S02]  /*e670*/  SHF.R.U64 R13, R10, R14.reuse, R3.reuse ;  /* 0x0000000e0a0d7219 */ /* 0x190fe40000001203 */
[----:B------:R-:W-:Y:S01]  /*e680*/  SHF.R.U32.HI R2, RZ, R14, R3 ;  /* 0x0000000eff027219 */ /* 0x000fe20000011603 */
[----:B------:R-:W-:-:S04]  /*e690*/  IMAD.MOV.U32 R14, RZ, RZ, -0x1 ;  /* 0xffffffffff0e7424 */ /* 0x000fc800078e00ff */
[----:B------:R-:W4:Y:S01]  /*e6a0*/  LDC R22, c[0x0][0x648] ;  /* 0x00019200ff167b82 */ /* 0x000f220000000800 */
[-C--:B0-----:R-:W-:Y:S02]  /*e6b0*/  SHF.L.U32 R5, R14, R19.reuse, RZ ;  /* 0x000000130e057219 */ /* 0x081fe400000006ff */
[-CC-:B------:R-:W-:Y:S02]  /*e6c0*/  SHF.R.U64 R14, R13, R19.reuse, R2.reuse ;  /* 0x000000130d0e7219 */ /* 0x180fe40000001202 */
[-C--:B------:R-:W-:Y:S02]  /*e6d0*/  SHF.R.U32.HI R3, RZ, R19.reuse, R2 ;  /* 0x00000013ff037219 */ /* 0x080fe40000011602 */
[----:B------:R-:W-:Y:S01]  /*e6e0*/  SHF.L.U32 R19, R8, R19, RZ ;  /* 0x0000001308137219 */ /* 0x000fe200000006ff */
[----:B------:R-:W0:Y:S01]  /*e6f0*/  LDC R23, c[0x0][0x638] ;  /* 0x00018e00ff177b82 */ /* 0x000e220000000800 */
[----:B------:R-:W-:Y:S01]  /*e700*/  LOP3.LUT R24, RZ, R5, RZ, 0x33, !PT ;  /* 0x00000005ff187212 */ /* 0x000fe200078e33ff */
[----:B------:R-:W-:-:S06]  /*e710*/  IMAD.MOV.U32 R2, RZ, RZ, R14 ;  /* 0x000000ffff027224 */ /* 0x000fcc00078e000e */
[----:B------:R-:W0:Y:S01]  /*e720*/  LDC R25, c[0x0][0x610] ;  /* 0x00018400ff197b82 */ /* 0x000e220000000800 */
[----:B--23--:R-:W-:Y:S05]  /*e730*/  @!P0 BRA `(.L_x_486) ;  /* 0x0000000000288947 */ /* 0x00cfea0003800000 */
[----:B------:R-:W2:Y:S02]  /*e740*/  LDC R5, c[0x0][0x64c] ;  /* 0x00019300ff057b82 */ /* 0x000ea40000000800 */
[----:B--2---:R-:W-:-:S05]  /*e750*/  IADD3 R5, P0, R14, R5, RZ ;  /* 0x000000050e057210 */ /* 0x004fca0007f1e0ff */
        /* <DEDUP_REMOVED lines=8> */
.L_x_486:
[----:B------:R-:W2:Y:S01]  /*e7e0*/  LDC R5, c[0x0][0x65c] ;  /* 0x00019700ff057b82 */ /* 0x000ea20000000800 */
[----:B----4-:R-:W-:Y:S01]  /*e7f0*/  SHF.R.U64 R3, R2, R22, R3 ;  /* 0x0000001602037219 */ /* 0x010fe20000001203 */
[----:B-1----:R-:W-:Y:S01]  /*e800*/  VIADD R9, R16, 0xffffffff ;  /* 0xffffffff10097836 */ /* 0x002fe20000000000 */
[----:B------:R-:W-:Y:S01]  /*e810*/  LOP3.LUT R2, R13, R24, RZ, 0xc0, !PT ;  /* 0x000000180d027212 */ /* 0x000fe200078ec0ff */
[----:B------:R-:W-:Y:S02]  /*e820*/  IMAD.MOV R15, RZ, RZ, -R15 ;  /* 0x000000ffff0f7224 */ /* 0x000fe400078e0a0f */
[----:B------:R-:W-:Y:S02]  /*e830*/  IMAD.MOV.U32 R6, RZ, RZ, R12 ;  /* 0x000000ffff067224 */ /* 0x000fe400078e000c */
[----:B------:R-:W-:Y:S01]  /*e840*/  IMAD R7, R19, R3, R2 ;  /* 0x0000000313077224 */ /* 0x000fe200078e0202 */
[----:B--2---:R-:W-:Y:S01]  /*e850*/  ISETP.NE.AND P0, PT, R5, 0x1, PT ;  /* 0x000000010500780c */ /* 0x004fe20003f05270 */
[----:B------:R-:W-:Y:S01]  /*e860*/  IMAD.MOV R5, RZ, RZ, -R3 ;  /* 0x000000ffff057224 */ /* 0x000fe200078e0a03 */
[----:B------:R-:W-:-:S03]  /*e870*/  LOP3.LUT R3, R10, R9, RZ, 0xc0, !PT ;  /* 0x000000090a037212 */ /* 0x000fc600078ec0ff */
[----:B0-----:R-:W-:Y:S02]  /*e880*/  IMAD R2, R5, R23, R14 ;  /* 0x0000001705027224 */ /* 0x001fe400078e020e */
[----:B------:R-:W-:Y:S02]  /*e890*/  IMAD.MOV.U32 R5, RZ, RZ, 0x1 ;  /* 0x00000001ff057424 */ /* 0x000fe400078e00ff */
[----:B------:R-:W-:-:S04]  /*e8a0*/  IMAD R2, R2, R16, R3 ;  /* 0x0000001002027224 */ /* 0x000fc800078e0203 */
[----:B------:R-:W-:-:S04]  /*e8b0*/  @P0 IMAD R18, R17, R15, R4 ;  /* 0x0000000f11120224 */ /* 0x000fc800078e0204 */
[----:B------:R-:W-:-:S05]  /*e8c0*/  IMAD R7, R7, R25, R18 ;  /* 0x0000001907077224 */ /* 0x000fca00078e0212 */
[----:B------:R-:W-:Y:S02]  /*e8d0*/  SEL R13, R2, R7, !P0 ;  /* 0x00000007020d7207 */ /* 0x000fe40004000000 */
[----:B------:R-:W-:-:S07]  /*e8e0*/  SEL R7, R7, R2, !P0 ;  /* 0x0000000207077207 */ /* 0x000fce0004000000 */
.L_x_484:
[----:B------:R-:W-:-:S08]  /*e8f0*/  NOP ;  /* 0x0000000000007918 */ /* 0x000fd00000000000 */
[----:B------:R-:W0:-:S00]  /*e900*/  USETMAXREG.DEALLOC.CTAPOOL 0x28 ;  /* 0x00000028000079c8 */ /* 0x000e0000080e0500 */
[----:B0-----:R-:W-:-:S13]  /*e910*/  ISETP.NE.AND P0, PT, R0, RZ, PT ;  /* 0x000000ff0000720c */ /* 0x001fda0003f05270 */
[----:B------:R-:W-:Y:S05]  /*e920*/  @P0 EXIT ;  /* 0x000000000000094d */ /* 0x000fea0003800000 */
[----:B------:R-:W-:Y:S01]  /*e930*/  LOP3.LUT P0, RZ, R5, 0xff, RZ, 0xc0, !PT ;  /* 0x000000ff05ff7812 */ /* 0x000fe2000780c0ff */
[----:B------:R-:W-:Y:S02]  /*e940*/  IMAD.MOV.U32 R0, RZ, RZ, 0x1 ;  /* 0x00000001ff007424 */ /* 0x000fe400078e00ff */
[----:B------:R-:W-:-:S10]  /*e950*/  IMAD.MOV.U32 R11, RZ, RZ, RZ ;  /* 0x000000ffff0b7224 */ /* 0x000fd400078e00ff */
[----:B------:R-:W-:Y:S05]  /*e960*/  @!P0 BRA `(.L_x_487) ;  /* 0x0000000c00588947 */ /* 0x000fea0003800000 */
[----:B------:R-:W2:Y:S01]  /*e970*/  LDL R2, [R1+0x80] ;  /* 0x0000800001027983 */ /* 0x000ea20000100800 */
[----:B------:R-:W0:Y:S01]  /*e980*/  LDC R0, c[0x0][0x28c] ;  /* 0x0000a300ff007b82 */ /* 0x000e220000000800 */
[----:B------:R-:W-:Y:S01]  /*e990*/  ULDC UR5, c[0x0][0x600] ;  /* 0x0001800000057ab9 */ /* 0x000fe20000000800 */
[----:B------:R-:W-:Y:S01]  /*e9a0*/  ULDC UR4, c[0x0][0xc] ;  /* 0x0000030000047ab9 */ /* 0x000fe20000000800 */
[----:B------:R-:W1:Y:S01]  /*e9b0*/  S2R R4, SR_TID.X ;  /* 0x0000000000047919 */ /* 0x000e620000002100 */
[----:B------:R-:W-:Y:S01]  /*e9c0*/  UIADD3 UR16, UR5, -0x1, URZ ;  /* 0xffffffff05107890 */ /* 0x000fe2000fffe03f */
[----:B------:R-:W-:Y:S01]  /*e9d0*/  BSSY B0, `(.L_x_487) ;  /* 0x00000cf000007945 */ /* 0x000fe20003800000 */
[----:B------:R-:W-:Y:S01]  /*e9e0*/  ULDC UR6, c[0x0][0x658] ;  /* 0x0001960000067ab9 */ /* 0x000fe20000000800 */
[----:B------:R-:W-:Y:S01]  /*e9f0*/  ULDC UR5, c[0x0][0x10] ;  /* 0x0000040000057ab9 */ /* 0x000fe20000000800 */
[----:B------:R-:W-:Y:S01]  /*ea00*/  UMOV UR7, 0xffffffff ;  /* 0xffffffff00077882 */ /* 0x000fe20000000000 */
[----:B------:R-:W-:Y:S01]  /*ea10*/  UMOV UR8, 0x1 ;  /* 0x0000000100087882 */ /* 0x000fe20000000000 */
[----:B------:R-:W-:Y:S01]  /*ea20*/  UIMAD.WIDE.U32 UR4, UR4, UR5, URZ ;  /* 0x00000005040472a5 */ /* 0x000fe2000f8e003f */
[----:B------:R-:W-:Y:S01]  /*ea30*/  IMAD.MOV.U32 R12, RZ, RZ, 0x1 ;  /* 0x00000001ff0c7424 */ /* 0x000fe200078e00ff */
[----:B------:R-:W-:Y:S01]  /*ea40*/  USHF.L.U32 UR7, UR7, UR6, URZ ;  /* 0x0000000607077299 */ /* 0x000fe2000800063f */
[----:B------:R-:W-:Y:S01]  /*ea50*/  IMAD.MOV.U32 R11, RZ, RZ, RZ ;  /* 0x000000ffff0b7224 */ /* 0x000fe200078e00ff */
[----:B------:R-:W-:-:S02]  /*ea60*/  USHF.L.U32 UR18, UR8, UR6, URZ ;  /* 0x0000000608127299 */ /* 0x000fc4000800063f */
[----:B------:R-:W-:Y:S01]  /*ea70*/  ULOP3.LUT UR17, URZ, UR7, URZ, 0x33, !UPT ;  /* 0x000000073f117292 */ /* 0x000fe2000f8e333f */
[----:B------:R-:W-:Y:S01]  /*ea80*/  ULDC UR6, c[0x0][0x14] ;  /* 0x0000050000067ab9 */ /* 0x000fe20000000800 */
[----:B------:R-:W-:Y:S01]  /*ea90*/  ULDC.64 UR22, c[0x0][0x198] ;  /* 0x0000660000167ab9 */ /* 0x000fe20000000a00 */
[----:B------:R-:W-:Y:S02]  /*eaa0*/  UIMAD.WIDE.U32 UR20, UR4, UR6, URZ ;  /* 0x00000006041472a5 */ /* 0x000fe4000f8e003f */
[----:B------:R-:W-:Y:S01]  /*eab0*/  UIMAD UR13, UR5, UR6, URZ ;  /* 0x00000006050d72a4 */ /* 0x000fe2000f8e023f */
[----:B0-----:R-:W-:-:S03]  /*eac0*/  VIADD R0, R0, 0x1f ;  /* 0x0000001f00007836 */ /* 0x001fc60000000000 */
[----:B------:R-:W-:Y:S02]  /*ead0*/  UIADD3 UR13, UR21, UR13, URZ ;  /* 0x0000000d150d7290 */ /* 0x000fe4000fffe03f */
[----:B------:R-:W-:-:S04]  /*eae0*/  SHF.R.S32.HI R3, RZ, 0x1f, R0 ;  /* 0x0000001fff037819 */ /* 0x000fc80000011400 */
[----:B------:R-:W-:Y:S01]  /*eaf0*/  LEA.HI R3, R3, R0, RZ, 0x5 ;  /* 0x0000000003037211 */ /* 0x000fe200078f28ff */
[----:B------:R-:W-:Y:S01]  /*eb00*/  IMAD.MOV.U32 R0, RZ, RZ, 0x1 ;  /* 0x00000001ff007424 */ /* 0x000fe200078e00ff */
[C---:B-1----:R-:W-:Y:S02]  /*eb10*/  LOP3.LUT P2, RZ, R4.reuse, 0x7f, RZ, 0xc0, !PT ;  /* 0x0000007f04ff7812 */ /* 0x042fe4000784c0ff */
[----:B------:R-:W-:Y:S02]  /*eb20*/  SHF.R.S32.HI R8, RZ, 0x5, R3 ;  /* 0x00000005ff087819 */ /* 0x000fe40000011403 */
[----:B------:R-:W-:-:S03]  /*eb30*/  LOP3.LUT P0, RZ, R4, 0x1f, RZ, 0xc0, !PT ;  /* 0x0000001f04ff7812 */ /* 0x000fc6000780c0ff */
[----:B------:R-:W-:Y:S01]  /*eb40*/  VIADD R9, R8, 0x1 ;  /* 0x0000000108097836 */ /* 0x000fe20000000000 */
[----:B------:R-:W-:Y:S02]  /*eb50*/  PLOP3.LUT P0, PT, P0, P2, PT, 0x8a, 0x0 ;  /* 0x000000000000781c */ /* 0x000fe40000705172 */
[----:B--2---:R-:W-:-:S11]  /*eb60*/  LOP3.LUT R10, R2, 0x2, RZ, 0xfc, !PT ;  /* 0x00000002020a7812 */ /* 0x004fd600078efcff */
.L_x_499:
[----:B------:R-:W-:-:S03]  /*eb70*/  UMOV UR4, 0xffffffff ;  /* 0xffffffff00047882 */ /* 0x000fc60000000000 */
[----:B------:R-:W-:Y:S05]  /*eb80*/  BRA.DIV UR4, `(.L_x_488) ;  /* 0x0000001604907947 */ /* 0x000fea000b800000 */
[----:B------:R-:W-:-:S13]  /*eb90*/  ELECT P6, URZ, PT ;  /* 0x00000000003f782f */ /* 0x000fda00038c0000 */
.L_x_523:
[----:B------:R-:W0:Y:S01]  /*eba0*/  LDC R2, c[0x0][0x28c] ;  /* 0x0000a300ff027b82 */ /* 0x000e220000000800 */
[----:B------:R-:W-:Y:S01]  /*ebb0*/  BSSY B1, `(.L_x_489) ;  /* 0x0000037000017945 */ /* 0x000fe20003800000 */
[----:B0-----:R-:W-:-:S13]  /*ebc0*/  ISETP.LT.OR P6, PT, R2, 0x1, !P6 ;  /* 0x000000010200780c */ /* 0x001fda00077c1670 */
[----:B------:R-:W-:Y:S05]  /*ebd0*/  @P6 BRA `(.L_x_490) ;  /* 0x0000000000d06947 */ /* 0x000fea0003800000 */
[----:B------:R-:W-:Y:S02]  /*ebe0*/  IMAD R13, R13, 0xe0, RZ ;  /* 0x000000e00d0d7824 */ /* 0x000fe400078e02ff */
[----:B------:R-:W-:Y:S02]  /*ebf0*/  IMAD R15, R7, 0xc0, RZ ;  /* 0x000000c0070f7824 */ /* 0x000fe400078e02ff */
[----:B------:R-:W-:Y:S02]  /*ec00*/  IMAD.MOV.U32 R16, RZ, RZ, RZ ;  /* 0x000000ffff107224 */ /* 0x000fe400078e00ff */
[----:B------:R-:W-:Y:S02]  /*ec10*/  IMAD.MOV.U32 R2, RZ, RZ, R9 ;  /* 0x000000ffff027224 */ /* 0x000fe400078e0009 */
[----:B------:R-:W-:Y:S02]  /*ec20*/  IMAD.MOV.U32 R3, RZ, RZ, R0 ;  /* 0x000000ffff037224 */ /* 0x000fe400078e0000 */
[----:B------:R-:W-:-:S07]  /*ec30*/  IMAD.MOV.U32 R4, RZ, RZ, R11 ;  /* 0x000000ffff047224 */ /* 0x000fce00078e000b */
.L_x_494:
[----:B------:R-:W0:Y:S01]  /*ec40*/  S2R R14, SR_CgaCtaId ;  /* 0x00000000000e7919 */ /* 0x000e220000008800 */
[----:B------:R-:W-:Y:S01]  /*ec50*/  MOV R5, 0x400 ;  /* 0x0000040000057802 */ /* 0x000fe20000000f00 */
[----:B------:R-:W1:Y:S03]  /*ec60*/  @!P2 LDC R7, c[0x0][0x500] ;  /* 0x00014000ff07ab82 */ /* 0x000e660000000800 */
[----:B0-----:R-:W-:Y:S02]  /*ec70*/  LEA R17, R14, R5, 0x18 ;  /* 0x000000050e117211 */ /* 0x001fe400078ec0ff */
[----:B------:R-:W-:-:S03]  /*ec80*/  SHF.L.U32 R5, R3, 0x1f, RZ ;  /* 0x0000001f03057819 */ /* 0x000fc600000006ff */
[----:B------:R-:W-:-:S04]  /*ec90*/  IMAD R14, R4, 0x8, R17 ;  /* 0x00000008040e7824 */ /* 0x000fc800078e0211 */
[----:B------:R-:W0:Y:S02]  /*eca0*/  SYNCS.PHASECHK.TRANS64.TRYWAIT P1, [R14+URZ+0x88], R5 ;  /* 0x000088050e0075a7 */ /* 0x000e24000802017f */
[----:B01----:R-:W-:Y:S05]  /*ecb0*/  @!P1 BRA `(.L_x_491) ;  /* 0x0000001400649947 */ /* 0x003fea0003800000 */
.L_x_524:
[----:B0-----:R-:W-:Y:S01]  /*ecc0*/  PRMT R5, R10, 0x9910, RZ ;  /* 0x000099100a057816 */ /* 0x001fe200000000ff */
[----:B------:R0:W-:Y:S03]  /*ecd0*/  @!P2 SYNCS.ARRIVE.TRANS64 RZ, [R14+URZ], R7 ;  /* 0x000000070effa9a7 */ /* 0x0001e6000800003f */
[----:B------:R-:W-:-:S13]  /*ece0*/  ISETP.NE.AND P1, PT, R5, 0x2, PT ;  /* 0x000000020500780c */ /* 0x000fda0003f25270 */
[----:B0-----:R-:W-:Y:S05]  /*ecf0*/  @P1 BRA `(.L_x_492) ;  /* 0x0000000000041947 */ /* 0x001fea0003800000 */
[----:B------:R-:W-:Y:S01]  /*ed00*/  BPT.TRAP 0x1 ;  /* 0x000000040000795c */ /* 0x000fe20000300000 */
.L_x_492:
[----:B------:R-:W-:Y:S05]  /*ed10*/  @P0 BRA `(.L_x_493) ;  /* 0x0000000000040947 */ /* 0x000fea0003800000 */
[----:B------:R-:W-:Y:S01]  /*ed20*/  BPT.TRAP 0x1 ;  /* 0x000000040000795c */ /* 0x000fe20000300000 */
.L_x_493:
[--C-:B------:R-:W-:Y:S01]  /*ed30*/  IMAD R5, R4, 0x1800, R17.reuse ;  /* 0x0000180004057824 */ /* 0x100fe200078e0211 */
[----:B------:R-:W-:Y:S01]  /*ed40*/  R2UR UR9, R14 ;  /* 0x000000000e0972ca */ /* 0x000fe200000e0000 */
[----:B------:R-:W-:Y:S01]  /*ed50*/  IMAD R17, R4, 0x1c00, R17 ;  /* 0x00001c0004117824 */ /* 0x000fe200078e0211 */
[----:B------:R-:W-:Y:S01]  /*ed60*/  UIADD3 UR4, UP0, UR22, 0xf0, URZ ;  /* 0x000000f016047890 */ /* 0x000fe2000ff1e03f */
[----:B------:R-:W-:Y:S01]  /*ed70*/  VIADD R2, R2, 0xffffffff ;  /* 0xffffffff02027836 */ /* 0x000fe20000000000 */
[----:B------:R-:W-:Y:S01]  /*ed80*/  R2UR UR5, R5 ;  /* 0x00000000050572ca */ /* 0x000fe200000e0000 */
[----:B------:R-:W-:Y:S01]  /*ed90*/  UIADD3 UR24, UP1, UR22, 0x1f0, URZ ;  /* 0x000001f016187890 */ /* 0x000fe2000ff3e03f */
[----:B------:R-:W-:Y:S01]  /*eda0*/  R2UR UR8, R17 ;  /* 0x00000000110872ca */ /* 0x000fe200000e0000 */
[----:B------:R-:W-:Y:S01]  /*edb0*/  VIADD R4, R4, 0x1 ;  /* 0x0000000104047836 */ /* 0x000fe20000000000 */
[----:B------:R-:W-:Y:S01]  /*edc0*/  R2UR UR11, R15 ;  /* 0x000000000f0b72ca */ /* 0x000fe200000e0000 */
[----:B------:R-:W-:Y:S01]  /*edd0*/  UIADD3.X UR25, URZ, UR23, URZ, UP1, !UPT ;  /* 0x000000173f197290 */ /* 0x000fe20008ffe43f */
[----:B------:R-:W-:Y:S01]  /*ede0*/  R2UR UR10, R16 ;  /* 0x00000000100a72ca */ /* 0x000fe200000e0000 */
[----:B------:R-:W-:Y:S01]  /*edf0*/  UMOV UR6, 0x0 ;  /* 0x0000000000067882 */ /* 0x000fe20000000000 */
[----:B------:R-:W-:Y:S01]  /*ee00*/  R2UR UR12, R6 ;  /* 0x00000000060c72ca */ /* 0x000fe200000e0000 */
[----:B------:R-:W-:Y:S01]  /*ee10*/  UMOV UR7, 0x10000000 ;  /* 0x1000000000077882 */ /* 0x000fe20000000000 */
[----:B------:R-:W-:Y:S01]  /*ee20*/  R2UR UR19, R13 ;  /* 0x000000000d1372ca */ /* 0x000fe200000e0000 */
[----:B------:R-:W-:Y:S01]  /*ee30*/  VIADD R16, R16, 0x20 ;  /* 0x0000002010107836 */ /* 0x000fe20000000000 */
[----:B------:R-:W-:Y:S01]  /*ee40*/  ISETP.GT.AND P3, PT, R2, 0x1, PT ;  /* 0x000000010200780c */ /* 0x000fe20003f64270 */
[----:B------:R-:W-:Y:S01]  /*ee50*/  UIADD3 UR14, UR5, 0x200, URZ ;  /* 0x00000200050e7890 */ /* 0x000fe2000fffe03f */
[----:B------:R-:W-:Y:S01]  /*ee60*/  ISETP.NE.AND P1, PT, R4, 0x11, PT ;  /* 0x000000110400780c */ /* 0x000fe20003f25270 */
[----:B------:R-:W-:-:S02]  /*ee70*/  UIADD3.X UR5, URZ, UR23, URZ, UP0, !UPT ;  /* 0x000000173f057290 */ /* 0x000fc400087fe43f */
[----:B------:R-:W-:Y:S01]  /*ee80*/  UIADD3 UR15, UR8, 0x19a00, URZ ;  /* 0x00019a00080f7890 */ /* 0x000fe2000fffe03f */
[----:B------:R-:W-:Y:S02]  /*ee90*/  SEL R14, RZ, 0x1, P1 ;  /* 0x00000001ff0e7807 */ /* 0x000fe40000800000 */
[----:B------:R-:W-:Y:S01]  /*eea0*/  UMOV UR8, UR14 ;  /* 0x0000000e00087c82 */ /* 0x000fe20008000000 */
[----:B------:R-:W-:Y:S02]  /*eeb0*/  SEL R4, R4, RZ, P1 ;  /* 0x000000ff04047207 */ /* 0x000fe40000800000 */
[----:B------:R-:W-:Y:S01]  /*eec0*/  LOP3.LUT R3, R3, R14, RZ, 0x3c, !PT ;  /* 0x0000000e03037212 */ /* 0x000fe200078e3cff */
[----:B------:R0:W-:Y:S02]  /*eed0*/  UTMALDG.3D [UR8], [UR4], desc[UR6] ;  /* 0x00000608040075b4 */ /* 0x0001e40008011000 */
[----:B0-----:R-:W-:Y:S01]  /*eee0*/  UMOV UR8, UR15 ;  /* 0x0000000f00087c82 */ /* 0x001fe20008000000 */
[----:B------:R-:W-:-:S02]  /*eef0*/  UMOV UR11, UR19 ;  /* 0x00000013000b7c82 */ /* 0x000fc40008000000 */
[----:B------:R0:W-:Y:S02]  /*ef00*/  UTMALDG.3D [UR8], [UR24], desc[UR6] ;  /* 0x00000608180075b4 */ /* 0x0001e40008011000 */
[----:B0-----:R-:W-:Y:S05]  /*ef10*/  @P3 BRA `(.L_x_494) ;  /* 0xfffffffc00483947 */ /* 0x001fea000383ffff */
.L_x_490:
[----:B------:R-:W-:Y:S05]  /*ef20*/  BSYNC B1 ;  /* 0x0000000000017941 */ /* 0x000fea0003800000 */
.L_x_489:
[----:B------:R-:W2:Y:S01]  /*ef30*/  LDL.LU R18, [R1+0x84] ;  /* 0x0000840001127983 */ /* 0x000ea20000300800 */
[----:B------:R-:W-:Y:S01]  /*ef40*/  LOP3.LUT P3, RZ, R12, 0xff, RZ, 0xc0, !PT ;  /* 0x000000ff0cff7812 */ /* 0x000fe2000786c0ff */
[----:B------:R-:W-:Y:S01]  /*ef50*/  IMAD.IADD R4, R8, 0x1, R11 ;  /* 0x0000000108047824 */ /* 0x000fe200078e020b */
[----:B------:R-:W-:Y:S01]  /*ef60*/  ULDC.64 UR4, c[0x0][0x650] ;  /* 0x0001940000047ab9 */ /* 0x000fe20000000a00 */
[----:B------:R-:W3:Y:S01]  /*ef70*/  LDL.LU R17, [R1+0x88] ;  /* 0x0000880001117983 */ /* 0x000ee20000300800 */
[----:B------:R-:W-:Y:S01]  /*ef80*/  BSSY B1, `(.L_x_495) ;  /* 0x0000071000017945 */ /* 0x000fe20003800000 */
[----:B------:R-:W-:Y:S01]  /*ef90*/  IMAD.MOV.U32 R7, RZ, RZ, -0x1 ;  /* 0xffffffffff077424 */ /* 0x000fe200078e00ff */
[----:B------:R-:W-:Y:S01]  /*efa0*/  ISETP.GT.U32.AND P1, PT, R4, 0x10, PT ;  /* 0x000000100400780c */ /* 0x000fe20003f24070 */
[----:B------:R-:W-:Y:S01]  /*efb0*/  IMAD.MOV.U32 R13, RZ, RZ, -0x1 ;  /* 0xffffffffff0d7424 */ /* 0x000fe200078e00ff */
[----:B------:R-:W-:Y:S01]  /*efc0*/  PRMT R12, RZ, 0x7610, R12 ;  /* 0x00007610ff0c7816 */ /* 0x000fe2000000000c */
[----:B------:R-:W-:Y:S01]  /*efd0*/  IMAD.MOV.U32 R6, RZ, RZ, -0x1 ;  /* 0xffffffffff067424 */ /* 0x000fe200078e00ff */
[----:B------:R-:W-:-:S03]  /*efe0*/  ISETP.LT.U32.AND P1, PT, R8, 0x11, P1 ;  /* 0x000000110800780c */ /* 0x000fc60000f21070 */
[----:B------:R-:W0:Y:S01]  /*eff0*/  @P3 S2R R3, SR_CgaCtaId ;  /* 0x0000000000033919 */ /* 0x000e220000008800 */
[----:B------:R-:W-:-:S04]  /*f000*/  @P3 MOV R2, 0x400 ;  /* 0x0000040000023802 */ /* 0x000fc80000000f00 */
[----:B0-----:R-:W-:Y:S01]  /*f010*/  @P3 LEA R5, R3, R2, 0x18 ;  /* 0x0000000203053211 */ /* 0x001fe200078ec0ff */
[----:B------:R-:W-:-:S03]  /*f020*/  IMAD.WIDE.U32 R2, R4, -0xf0f0f0f, RZ ;  /* 0xf0f0f0f104027825 */ /* 0x000fc600078e00ff */
[----:B------:R0:W-:Y:S01]  /*f030*/  @P3 SYNCS.ARRIVE.TRANS64.A1T0 RZ, [R5+URZ+0x128], RZ ;  /* 0x000128ff05ff39a7 */ /* 0x0001e2000810003f */
[----:B------:R-:W-:Y:S02]  /*f040*/  ISETP.GE.U32.AND P3, PT, R8, 0x11, PT ;  /* 0x000000110800780c */ /* 0x000fe40003f66070 */
[----:B------:R-:W-:Y:S02]  /*f050*/  PRMT R2, RZ, 0x7610, R2 ;  /* 0x00007610ff027816 */ /* 0x000fe40000000002 */
[----:B0-----:R-:W-:Y:S02]  /*f060*/  SHF.R.U32.HI R5, RZ, 0x4, R3 ;  /* 0x00000004ff057819 */ /* 0x001fe40000011603 */
[----:B------:R-:W-:-:S03]  /*f070*/  SEL R3, RZ, 0x1, !P1 ;  /* 0x00000001ff037807 */ /* 0x000fc60004800000 */
[----:B------:R-:W-:Y:S01]  /*f080*/  IMAD R11, R5, -0x11, R4 ;  /* 0xffffffef050b7824 */ /* 0x000fe200078e0204 */
[----:B------:R-:W-:-:S04]  /*f090*/  LOP3.LUT R0, R0, R3, RZ, 0x3c, !PT ;  /* 0x0000000300007212 */ /* 0x000fc800078e3cff */
[----:B------:R-:W-:Y:S02]  /*f0a0*/  @P3 LOP3.LUT R0, R0, 0x1, R5, 0x78, !PT ;  /* 0x0000000100003812 */ /* 0x000fe400078e7805 */
[----:B---3--:R-:W-:-:S04]  /*f0b0*/  IADD3 R17, P4, R17, UR20, RZ ;  /* 0x0000001411117c10 */ /* 0x008fc8000ff9e0ff */
[----:B--2---:R-:W-:Y:S01]  /*f0c0*/  IADD3.X R18, R18, UR13, RZ, P4, !PT ;  /* 0x0000000d12127c10 */ /* 0x004fe2000a7fe4ff */
[----:B------:R0:W-:Y:S01]  /*f0d0*/  STL [R1+0x88], R17 ;  /* 0x0000881101007387 */ /* 0x0001e20000100800 */
[----:B------:R-:W-:-:S03]  /*f0e0*/  ISETP.GE.U32.AND P1, PT, R17, UR4, PT ;  /* 0x0000000411007c0c */ /* 0x000fc6000bf26070 */
[----:B------:R0:W-:Y:S01]  /*f0f0*/  STL [R1+0x84], R18 ;  /* 0x0000841201007387 */ /* 0x0001e20000100800 */
[----:B------:R-:W-:-:S13]  /*f100*/  ISETP.GE.U32.AND.EX P1, PT, R18, UR5, PT, P1 ;  /* 0x0000000512007c0c */ /* 0x000fda000bf26110 */
[----:B0-----:R-:W-:Y:S05]  /*f110*/  @P1 BRA `(.L_x_496) ;  /* 0x00000004005c1947 */ /* 0x001fea0003800000 */
[----:B------:R-:W-:Y:S01]  /*f120*/  ULDC.64 UR4, c[0x0][0x628] ;  /* 0x00018a0000047ab9 */ /* 0x000fe20000000a00 */
[----:B------:R-:W0:Y:S01]  /*f130*/  S2R R14, SR_CTAID.X ;  /* 0x00000000000e7919 */ /* 0x000e220000002500 */
[----:B------:R-:W-:Y:S01]  /*f140*/  ISETP.NE.U32.AND P1, PT, RZ, UR4, PT ;  /* 0x00000004ff007c0c */ /* 0x000fe2000bf25070 */
[----:B------:R-:W-:Y:S01]  /*f150*/  ULDC UR7, c[0x0][0x630] ;  /* 0x00018c0000077ab9 */ /* 0x000fe20000000800 */
[----:B------:R-:W-:Y:S01]  /*f160*/  IMAD.MOV.U32 R2, RZ, RZ, R17 ;  /* 0x000000ffff027224 */ /* 0x000fe200078e0011 */
[----:B------:R-:W1:Y:S01]  /*f170*/  S2R R13, SR_CTAID.Y ;  /* 0x00000000000d7919 */ /* 0x000e620000002600 */
[----:B------:R-:W-:Y:S01]  /*f180*/  ISETP.NE.AND.EX P1, PT, RZ, UR5, PT, P1 ;  /* 0x00000005ff007c0c */ /* 0x000fe2000bf25310 */
[----:B------:R-:W-:-:S12]  /*f190*/  IMAD.MOV.U32 R3, RZ, RZ, R18 ;  /* 0x000000ffff037224 */ /* 0x000fd800078e0012 */
[----:B------:R-:W-:Y:S05]  /*f1a0*/  @!P1 BRA `(.L_x_497) ;  /* 0x0000000000289947 */ /* 0x000fea0003800000 */
[----:B------:R-:W-:Y:S02]  /*f1b0*/  ULDC UR6, c[0x0][0x634] ;  /* 0x00018d0000067ab9 */ /* 0x000fe40000000800 */
[----:B------:R-:W-:-:S05]  /*f1c0*/  IADD3 R7, P1, R17, UR6, RZ ;  /* 0x0000000611077c10 */ /* 0x000fca000ff3e0ff */
[----:B------:R-:W-:-:S04]  /*f1d0*/  IMAD.X R15, RZ, RZ, R18, P1 ;  /* 0x000000ffff0f7224 */ /* 0x000fc800008e0612 */
[----:B------:R-:W-:-:S04]  /*f1e0*/  IMAD.WIDE.U32 R4, R15, UR4, RZ ;  /* 0x000000040f047c25 */ /* 0x000fc8000f8e00ff */
[----:B------:R-:W-:-:S04]  /*f1f0*/  IMAD.WIDE.U32 R4, P1, R7, UR5, R4 ;  /* 0x0000000507047c25 */ /* 0x000fc8000f820004 */
[----:B------:R-:W-:-:S04]  /*f200*/  IMAD.WIDE.U32 R6, R7, UR4, RZ ;  /* 0x0000000407067c25 */ /* 0x000fc8000f8e00ff */
[----:B------:R-:W-:Y:S01]  /*f210*/  IMAD.X R3, RZ, RZ, RZ, P1 ;  /* 0x000000ffff037224 */ /* 0x000fe200008e06ff */
[----:B------:R-:W-:Y:S01]  /*f220*/  IADD3 RZ, P1, R7, R4, RZ ;  /* 0x0000000407ff7210 */ /* 0x000fe20007f3e0ff */
[----:B------:R-:W-:-:S04]  /*f230*/  IMAD.MOV.U32 R2, RZ, RZ, R5 ;  /* 0x000000ffff027224 */ /* 0x000fc800078e0005 */
[----:B------:R-:W-:-:S08]  /*f240*/  IMAD.WIDE.U32.X R2, R15, UR5, R2, P1 ;  /* 0x000000050f027c25 */ /* 0x000fd000088e0402 */
.L_x_497:
[--C-:B------:R-:W-:Y:S01]  /*f250*/  SHF.R.U64 R6, R2, UR7, R3.reuse ;  /* 0x0000000702067c19 */ /* 0x100fe20008001203 */
[----:B------:R-:W-:Y:S01]  /*f260*/  ULDC.64 UR4, c[0x0][0x620] ;  /* 0x0001880000047ab9 */ /* 0x000fe20000000a00 */
[----:B------:R-:W-:Y:S01]  /*f270*/  SHF.R.U32.HI R2, RZ, UR7, R3 ;  /* 0x00000007ff027c19 */ /* 0x000fe20008011603 */
[----:B------:R-:W-:Y:S01]  /*f280*/  IMAD.MOV.U32 R3, RZ, RZ, R18 ;  /* 0x000000ffff037224 */ /* 0x000fe200078e0012 */
[----:B------:R-:W-:Y:S01]  /*f290*/  IADD3 R5, P1, RZ, -R6, RZ ;  /* 0x80000006ff057210 */ /* 0x000fe20007f3e0ff */
[----:B------:R-:W2:Y:S01]  /*f2a0*/  LDC R21, c[0x0][0x144] ;  /* 0x00005100ff157b82 */ /* 0x000ea20000000800 */
[----:B0-----:R-:W-:Y:S01]  /*f2b0*/  I2FP.F32.U32 R7, R14 ;  /* 0x0000000e00077245 */ /* 0x001fe20000201000 */
[----:B------:R-:W-:Y:S01]  /*f2c0*/  ULDC.64 UR8, c[0x0][0x640] ;  /* 0x0001900000087ab9 */ /* 0x000fe20000000a00 */
[----:B------:R-:W-:Y:S01]  /*f2d0*/  ULDC UR6, c[0x0][0x608] ;  /* 0x0001820000067ab9 */ /* 0x000fe20000000800 */
[----:B------:R-:W-:Y:S01]  /*f2e0*/  IMAD.X R2, RZ, RZ, ~R2, P1 ;  /* 0x000000ffff027224 */ /* 0x000fe200008e0e02 */
[----:B------:R-:W-:-:S03]  /*f2f0*/  ISETP.NE.U32.AND P1, PT, RZ, UR8, PT ;  /* 0x00000008ff007c0c */ /* 0x000fc6000bf25070 */
[----:B------:R-:W-:Y:S01]  /*f300*/  IMAD R4, R2, UR4, RZ ;  /* 0x0000000402047c24 */ /* 0x000fe2000f8e02ff */
[----:B------:R-:W0:Y:S01]  /*f310*/  LDC R16, c[0x0][0x148] ;  /* 0x00005200ff107b82 */ /* 0x000e220000000800 */
[----:B------:R-:W-:Y:S01]  /*f320*/  IMAD.MOV.U32 R2, RZ, RZ, R17 ;  /* 0x000000ffff027224 */ /* 0x000fe200078e0011 */
[----:B------:R-:W-:-:S03]  /*f330*/  ISETP.NE.AND.EX P1, PT, RZ, UR9, PT, P1 ;  /* 0x00000009ff007c0c */ /* 0x000fc6000bf25310 */
[----:B------:R-:W-:Y:S01]  /*f340*/  IMAD.WIDE.U32 R2, R5, UR4, R2 ;  /* 0x0000000405027c25 */ /* 0x000fe2000f8e0002 */
[----:B------:R-:W-:-:S03]  /*f350*/  ULDC UR4, c[0x0][0x150] ;  /* 0x0000540000047ab9 */ /* 0x000fc60000000800 */
[----:B------:R-:W-:Y:S02]  /*f360*/  IMAD R5, R5, UR5, R4 ;  /* 0x0000000505057c24 */ /* 0x000fe4000f8e0204 */
[----:B------:R-:W-:Y:S01]  /*f370*/  FMUL R4, R7, UR4 ;  /* 0x0000000407047c20 */ /* 0x000fe20008400000 */
[----:B------:R-:W-:Y:S01]  /*f380*/  ULDC UR4, c[0x0][0x618] ;  /* 0x0001860000047ab9 */ /* 0x000fe20000000800 */
[----:B------:R-:W-:Y:S01]  /*f390*/  ULDC UR5, c[0x0][0x154] ;  /* 0x0000550000057ab9 */ /* 0x000fe20000000800 */
[----:B------:R-:W-:-:S03]  /*f3a0*/  IMAD.IADD R3, R3, 0x1, R5 ;  /* 0x0000000103037824 */ /* 0x000fc600078e0205 */
[----:B------:R-:W3:Y:S02]  /*f3b0*/  F2I.U32.TRUNC.NTZ R4, R4 ;  /* 0x0000000400047305 */ /* 0x000ee4000020f000 */
[----:B------:R-:W-:Y:S02]  /*f3c0*/  SHF.R.U64 R7, R2, UR4, R3 ;  /* 0x0000000402077c19 */ /* 0x000fe40008001203 */
[----:B-1----:R-:W-:-:S05]  /*f3d0*/  I2FP.F32.U32 R2, R13 ;  /* 0x0000000d00027245 */ /* 0x002fca0000201000 */
[----:B------:R-:W-:Y:S01]  /*f3e0*/  FMUL R18, R2, UR5 ;  /* 0x0000000502127c20 */ /* 0x000fe20008400000 */
[----:B------:R-:W-:Y:S01]  /*f3f0*/  SHF.R.U32.HI R2, RZ, UR4, R3 ;  /* 0x00000004ff027c19 */ /* 0x000fe20008011603 */
[----:B------:R-:W-:-:S03]  /*f400*/  ULDC UR4, c[0x0][0x658] ;  /* 0x0001960000047ab9 */ /* 0x000fc60000000800 */
[--C-:B------:R-:W-:Y:S01]  /*f410*/  SHF.R.U64 R17, R7, UR6, R2.reuse ;  /* 0x0000000607117c19 */ /* 0x100fe20008001202 */
[----:B------:R-:W1:Y:S01]  /*f420*/  F2I.U32.TRUNC.NTZ R18, R18 ;  /* 0x0000001200127305 */ /* 0x000e62000020f000 */
[----:B------:R-:W-:Y:S01]  /*f430*/  SHF.R.U32.HI R2, RZ, UR6, R2 ;  /* 0x00000006ff027c19 */ /* 0x000fe20008011602 */
[----:B---3--:R-:W-:-:S03]  /*f440*/  IMAD.MOV R4, RZ, RZ, -R4 ;  /* 0x000000ffff047224 */ /* 0x008fc600078e0a04 */
[----:B------:R-:W-:Y:S01]  /*f450*/  SHF.R.U64 R15, R17, UR4, R2 ;  /* 0x00000004110f7c19 */ /* 0x000fe20008001202 */
[----:B--2---:R-:W-:Y:S01]  /*f460*/  IMAD R14, R21, R4, R14 ;  /* 0x00000004150e7224 */ /* 0x004fe200078e020e */
[----:B------:R-:W-:-:S03]  /*f470*/  SHF.R.U32.HI R19, RZ, UR4, R2 ;  /* 0x00000004ff137c19 */ /* 0x000fc60008011602 */
[----:B------:R-:W-:Y:S02]  /*f480*/  IMAD.MOV.U32 R2, RZ, RZ, R15 ;  /* 0x000000ffff027224 */ /* 0x000fe400078e000f */
[----:B------:R-:W-:Y:S01]  /*f490*/  IMAD.MOV.U32 R3, RZ, RZ, R19 ;  /* 0x000000ffff037224 */ /* 0x000fe200078e0013 */
[----:B------:R-:W-:Y:S06]  /*f4a0*/  @!P1 BRA `(.L_x_498) ;  /* 0x0000000000289947 */ /* 0x000fec0003800000 */
[----:B------:R-:W-:Y:S02]  /*f4b0*/  ULDC UR4, c[0x0][0x64c] ;  /* 0x0001930000047ab9 */ /* 0x000fe40000000800 */
[----:B------:R-:W-:-:S05]  /*f4c0*/  IADD3 R3, P1, R15, UR4, RZ ;  /* 0x000000040f037c10 */ /* 0x000fca000ff3e0ff */
[----:B------:R-:W-:-:S04]  /*f4d0*/  IMAD.X R19, RZ, RZ, R19, P1 ;  /* 0x000000ffff137224 */ /* 0x000fc800008e0613 */
[----:B------:R-:W-:-:S04]  /*f4e0*/  IMAD.WIDE.U32 R4, R19, UR8, RZ ;  /* 0x0000000813047c25 */ /* 0x000fc8000f8e00ff */
[----:B------:R-:W-:-:S04]  /*f4f0*/  IMAD.WIDE.U32 R4, P1, R3, UR9, R4 ;  /* 0x0000000903047c25 */ /* 0x000fc8000f820004 */
[----:B------:R-:W-:-:S04]  /*f500*/  IMAD.WIDE.U32 R2, R3, UR8, RZ ;  /* 0x0000000803027c25 */ /* 0x000fc8000f8e00ff */
[----:B------:R-:W-:Y:S01]  /*f510*/  IMAD.MOV.U32 R2, RZ, RZ, R5 ;  /* 0x000000ffff027224 */ /* 0x000fe200078e0005 */
[----:B------:R-:W-:Y:S01]  /*f520*/  IADD3 RZ, P3, R3, R4, RZ ;  /* 0x0000000403ff7210 */ /* 0x000fe20007f7e0ff */
[----:B------:R-:W-:-:S04]  /*f530*/  IMAD.X R3, RZ, RZ, RZ, P1 ;  /* 0x000000ffff037224 */ /* 0x000fc800008e06ff */
[----:B------:R-:W-:-:S08]  /*f540*/  IMAD.WIDE.U32.X R2, R19, UR9, R2, P3 ;  /* 0x0000000913027c25 */ /* 0x000fd000098e0402 */
.L_x_498:
[----:B------:R-:W2:Y:S01]  /*f550*/  LDC R4, c[0x0][0x65c] ;  /* 0x00019700ff047b82 */ /* 0x000ea20000000800 */
[----:B------:R-:W-:Y:S01]  /*f560*/  ULDC UR4, c[0x0][0x648] ;  /* 0x0001920000047ab9 */ /* 0x000fe20000000800 */
[----:B------:R-:W-:Y:S01]  /*f570*/  LOP3.LUT R17, R17, UR17, RZ, 0xc0, !PT ;  /* 0x0000001111117c12 */ /* 0x000fe2000f8ec0ff */
[----:B-1----:R-:W-:Y:S01]  /*f580*/  IMAD.MOV R18, RZ, RZ, -R18 ;  /* 0x000000ffff127224 */ /* 0x002fe200078e0a12 */
[----:B------:R-:W-:Y:S01]  /*f590*/  SHF.R.U64 R2, R2, UR4, R3 ;  /* 0x0000000402027c19 */ /* 0x000fe20008001203 */
[----:B------:R-:W-:Y:S01]  /*f5a0*/  ULDC UR4, c[0x0][0x638] ;  /* 0x00018e0000047ab9 */ /* 0x000fe20000000800 */
[----:B------:R-:W-:Y:S01]  /*f5b0*/  ULDC UR5, c[0x0][0x610] ;  /* 0x0001840000057ab9 */ /* 0x000fe20000000800 */
[----:B------:R-:W-:Y:S02]  /*f5c0*/  IMAD.MOV.U32 R3, RZ, RZ, 0x1 ;  /* 0x00000001ff037424 */ /* 0x000fe400078e00ff */
[----:B------:R-:W-:Y:S01]  /*f5d0*/  IMAD R17, R2, UR18, R17 ;  /* 0x0000001202117c24 */ /* 0x000fe2000f8e0211 */
[----:B--2---:R-:W-:Y:S01]  /*f5e0*/  ISETP.NE.AND P1, PT, R4, 0x1, PT ;  /* 0x000000010400780c */ /* 0x004fe20003f25270 */
[----:B------:R-:W-:Y:S01]  /*f5f0*/  IMAD.MOV R4, RZ, RZ, -R2 ;  /* 0x000000ffff047224 */ /* 0x000fe200078e0a02 */
[----:B------:R-:W-:-:S03]  /*f600*/  LOP3.LUT R2, R7, UR16, RZ, 0xc0, !PT ;  /* 0x0000001007027c12 */ /* 0x000fc6000f8ec0ff */
[----:B------:R-:W-:Y:S01]  /*f610*/  IMAD R15, R4, UR4, R15 ;  /* 0x00000004040f7c24 */ /* 0x000fe2000f8e020f */
[----:B------:R-:W-:-:S03]  /*f620*/  ULDC UR4, c[0x0][0x600] ;  /* 0x0001800000047ab9 */ /* 0x000fc60000000800 */
[--C-:B------:R-:W-:Y:S01]  /*f630*/  IMAD R15, R15, UR4, R2.reuse ;  /* 0x000000040f0f7c24 */ /* 0x100fe2000f8e0202 */
[----:B------:R-:W-:-:S03]  /*f640*/  PRMT R2, R3, 0x7610, R2 ;  /* 0x0000761003027816 */ /* 0x000fc60000000002 */
[----:B0-----:R-:W-:-:S04]  /*f650*/  @P1 IMAD R14, R16, R18, R13 ;  /* 0x00000012100e1224 */ /* 0x001fc800078e020d */
[----:B------:R-:W-:-:S05]  /*f660*/  IMAD R14, R17, UR5, R14 ;  /* 0x00000005110e7c24 */ /* 0x000fca000f8e020e */
[----:B------:R-:W-:Y:S02]  /*f670*/  SEL R13, R15, R14, !P1 ;  /* 0x0000000e0f0d7207 */ /* 0x000fe40004800000 */
[----:B------:R-:W-:-:S07]  /*f680*/  SEL R7, R14, R15, !P1 ;  /* 0x0000000f0e077207 */ /* 0x000fce0004800000 */
.L_x_496:
[----:B------:R-:W-:Y:S05]  /*f690*/  BSYNC B1 ;  /* 0x0000000000017941 */ /* 0x000fea0003800000 */
.L_x_495:
[----:B------:R-:W-:-:S13]  /*f6a0*/  LOP3.LUT P1, RZ, R2, 0xff, RZ, 0xc0, !PT ;  /* 0x000000ff02ff7812 */ /* 0x000fda000782c0ff */
[----:B------:R-:W-:Y:S05]  /*f6b0*/  @P1 BRA `(.L_x_499) ;  /* 0xfffffff4002c1947 */ /* 0x000fea000383ffff */
[----:B------:R-:W-:Y:S05]  /*f6c0*/  BSYNC B0 ;  /* 0x0000000000007941 */ /* 0x000fea0003800000 */
.L_x_487:
[----:B------:R-:W-:-:S03]  /*f6d0*/  UMOV UR4, 0xffffffff ;  /* 0xffffffff00047882 */ /* 0x000fc60000000000 */
[----:B------:R-:W-:Y:S05]  /*f6e0*/  BRA.DIV UR4, `(.L_x_500) ;  /* 0x0000000a04ec7947 */ /* 0x000fea000b800000 */
[----:B------:R-:W-:-:S13]  /*f6f0*/  ELECT P6, URZ, PT ;  /* 0x00000000003f782f */ /* 0x000fda00038c0000 */
.L_x_527:
[----:B------:R-:W-:Y:S04]  /*f700*/  BSSY B0, `(.L_x_501) ;  /* 0x00000a1000007945 */ /* 0x000fe80003800000 */
[----:B------:R-:W-:Y:S05]  /*f710*/  @!P6 BRA `(.L_x_502) ;  /* 0x00000008007ce947 */ /* 0x000fea0003800000 */
[----:B------:R-:W2:Y:S02]  /*f720*/  LDL.LU R2, [R1+0x80] ;  /* 0x0000800001027983 */ /* 0x000ea40000300800 */
[----:B--2---:R-:W-:-:S04]  /*f730*/  LOP3.LUT R2, R2, 0x2, RZ, 0xfc, !PT ;  /* 0x0000000202027812 */ /* 0x004fc800078efcff */
[----:B------:R-:W-:-:S13]  /*f740*/  ISETP.NE.AND P0, PT, R2, 0x3, PT ;  /* 0x000000030200780c */ /* 0x000fda0003f05270 */
[----:B------:R-:W-:Y:S05]  /*f750*/  @!P0 BRA `(.L_x_503) ;  /* 0x0000000000048947 */ /* 0x000fea0003800000 */
[----:B------:R-:W-:Y:S01]  /*f760*/  BPT.TRAP 0x1 ;  /* 0x000000040000795c */ /* 0x000fe20000300000 */
.L_x_503:
[----:B------:R-:W0:Y:S01]  /*f770*/  S2R R3, SR_CgaCtaId ;  /* 0x0000000000037919 */ /* 0x000e220000008800 */
[----:B------:R-:W-:Y:S02]  /*f780*/  MOV R2, 0x400 ;  /* 0x0000040000027802 */ /* 0x000fe40000000f00 */
[----:B------:R-:W-:Y:S02]  /*f790*/  SHF.L.U32 R4, R0, 0x1f, RZ ;  /* 0x0000001f00047819 */ /* 0x000fe400000006ff */
[----:B0-----:R-:W-:-:S05]  /*f7a0*/  LEA R2, R3, R2, 0x18 ;  /* 0x0000000203027211 */ /* 0x001fca00078ec0ff */
[----:B------:R-:W-:-:S04]  /*f7b0*/  VIADD R2, R2, 0x88 ;  /* 0x0000008802027836 */ /* 0x000fc80000000000 */
[C---:B------:R-:W-:Y:S02]  /*f7c0*/  IMAD R7, R11.reuse, 0x8, R2 ;  /* 0x000000080b077824 */ /* 0x040fe400078e0202 */
[----:B------:R-:W-:Y:S02]  /*f7d0*/  VIADD R11, R11, 0x1 ;  /* 0x000000010b0b7836 */ /* 0x000fe40000000000 */
[----:B------:R-:W0:Y:S03]  /*f7e0*/  SYNCS.PHASECHK.TRANS64.TRYWAIT P0, [R7+URZ], R4 ;  /* 0x00000004070075a7 */ /* 0x000e26000800017f */
[----:B------:R-:W-:-:S04]  /*f7f0*/  ISETP.NE.AND P1, PT, R11, 0x11, PT ;  /* 0x000000110b00780c */ /* 0x000fc80003f25270 */
[----:B------:R-:W-:Y:S02]  /*f800*/  SEL R3, RZ, 0x1, P1 ;  /* 0x00000001ff037807 */ /* 0x000fe40000800000 */
[----:B------:R-:W-:Y:S02]  /*f810*/  SEL R11, R11, RZ, P1 ;  /* 0x000000ff0b0b7207 */ /* 0x000fe40000800000 */
[----:B------:R-:W-:-:S03]  /*f820*/  LOP3.LUT R6, R0, R3, RZ, 0x3c, !PT ;  /* 0x0000000300067212 */ /* 0x000fc600078e3cff */
[----:B------:R-:W-:Y:S01]  /*f830*/  IMAD R8, R11, 0x8, R2 ;  /* 0x000000080b087824 */ /* 0x000fe200078e0202 */
[----:B------:R-:W-:Y:S01]  /*f840*/  SHF.L.U32 R5, R6, 0x1f, RZ ;  /* 0x0000001f06057819 */ /* 0x000fe200000006ff */
[----:B0-----:R-:W-:Y:S06]  /*f850*/  @!P0 BRA `(.L_x_504) ;  /* 0x0000000800b08947 */ /* 0x001fec0003800000 */
.L_x_528:
[----:B------:R-:W1:Y:S01]  /*f860*/  SYNCS.PHASECHK.TRANS64.TRYWAIT P0, [R8+URZ], R5 ;  /* 0x00000005080075a7 */ /* 0x000e62000800017f */
[----:B------:R-:W-:-:S05]  /*f870*/  VIADD R0, R11, 0x1 ;  /* 0x000000010b007836 */ /* 0x000fca0000000000 */
[----:B------:R-:W-:-:S04]  /*f880*/  ISETP.NE.AND P1, PT, R0, 0x11, PT ;  /* 0x000000110000780c */ /* 0x000fc80003f25270 */
[----:B------:R-:W-:Y:S02]  /*f890*/  SEL R3, RZ, 0x1, P1 ;  /* 0x00000001ff037807 */ /* 0x000fe40000800000 */
[----:B0-----:R-:W-:Y:S02]  /*f8a0*/  SEL R7, R0, RZ, P1 ;  /* 0x000000ff00077207 */ /* 0x001fe40000800000 */
[----:B------:R-:W-:-:S03]  /*f8b0*/  LOP3.LUT R6, R6, R3, RZ, 0x3c, !PT ;  /* 0x0000000306067212 */ /* 0x000fc600078e3cff */
[----:B------:R-:W-:Y:S01]  /*f8c0*/  IMAD R9, R7, 0x8, R2 ;  /* 0x0000000807097824 */ /* 0x000fe200078e0202 */
[----:B------:R-:W-:Y:S01]  /*f8d0*/  SHF.L.U32 R4, R6, 0x1f, RZ ;  /* 0x0000001f06047819 */ /* 0x000fe200000006ff */
[----:B-1----:R-:W-:Y:S06]  /*f8e0*/  @!P0 BRA `(.L_x_505) ;  /* 0x0000000800a08947 */ /* 0x002fec0003800000 */
.L_x_529:
[----:B------:R-:W1:Y:S01]  /*f8f0*/  SYNCS.PHASECHK.TRANS64.TRYWAIT P0, [R9+URZ], R4 ;  /* 0x00000004090075a7 */ /* 0x000e62000800017f */
[----:B------:R-:W-:-:S05]  /*f900*/  VIADD R0, R7, 0x1 ;  /* 0x0000000107007836 */ /* 0x000fca0000000000 */
[----:B------:R-:W-:-:S04]  /*f910*/  ISETP.NE.AND P1, PT, R0, 0x11, PT ;  /* 0x000000110000780c */ /* 0x000fc80003f25270 */
[----:B------:R-:W-:Y:S02]  /*f920*/  SEL R3, RZ, 0x1, P1 ;  /* 0x00000001ff037807 */ /* 0x000fe40000800000 */
[----:B------:R-:W-:Y:S02]  /*f930*/  SEL R7, R0, RZ, P1 ;  /* 0x000000ff00077207 */ /* 0x000fe40000800000 */
[----:B------:R-:W-:-:S03]  /*f940*/  LOP3.LUT R6, R6, R3, RZ, 0x3c, !PT ;  /* 0x0000000306067212 */ /* 0x000fc600078e3cff */
[----:B0-----:R-:W-:Y:S01]  /*f950*/  IMAD R8, R7, 0x8, R2 ;  /* 0x0000000807087824 */ /* 0x001fe200078e0202 */
[----:B------:R-:W-:Y:S01]  /*f960*/  SHF.L.U32 R5, R6, 0x1f, RZ ;  /* 0x0000001f06057819 */ /* 0x000fe200000006ff */
[----:B-1----:R-:W-:Y:S06]  /*f970*/  @!P0 BRA `(.L_x_506) ;  /* 0x0000000800908947 */ /* 0x002fec0003800000 */
.L_x_530:
        /* <DEDUP_REMOVED lines=9> */
.L_x_531:
        /* <DEDUP_REMOVED lines=9> */
.L_x_532:
        /* <DEDUP_REMOVED lines=9> */
.L_x_533:
        /* <DEDUP_REMOVED lines=9> */
.L_x_534:
        /* <DEDUP_REMOVED lines=9> */
.L_x_535:
        /* <DEDUP_REMOVED lines=9> */
.L_x_536:
        /* <DEDUP_REMOVED lines=9> */
.L_x_537:
        /* <DEDUP_REMOVED lines=9> */
.L_x_538:
        /* <DEDUP_REMOVED lines=9> */
.L_x_539:
        /* <DEDUP_REMOVED lines=9> */
.L_x_540:
        /* <DEDUP_REMOVED lines=9> */
.L_x_541:
[----:B------:R-:W1:Y:S01]  /*ffb0*/  SYNCS.PHASECHK.TRANS64.TRYWAIT P0, [R9+URZ], R4 ;  /* 0x00000004090075a7 */ /* 0x000e62000800017f */
[----:B------:R-:W-:-:S05]  /*ffc0*/  VIADD R0, R7, 0x1 ;  /* 0x0000000107007836 */ /* 0x000fca0000000000 */
[----:B------:R-:W-:-:S04]  /*ffd0*/  ISETP.NE.AND P1, PT, R0, 0x11, PT ;  /* 0x000000110000780c */ /* 0x000fc80003f25270 */
[----:B------:R-:W-:Y:S02]  /*ffe0*/  SEL R3, RZ, 0x1, P1 ;  /* 0x00000001ff037807 */ /* 0x000fe40000800000 */
[----:B------:R-:W-:Y:S02]  /*fff0*/  SEL R7, R0, RZ, P1 ;  /* 0x000000ff00077207 */ /* 0x000fe40000800000 */
[----:B------:R-:W-:-:S03]  /*10000*/  LOP3.LUT R11, R6, R3, RZ, 0x3c, !PT ;  /* 0x00000003060b7212 */ /* 0x000fc600078e3cff */
[----:B------:R-:W-:Y:S01]  /*10010*/  IMAD R6, R7, 0x8, R2 ;  /* 0x0000000807067824 */ /* 0x000fe200078e0202 */
[----:B0-----:R-:W-:Y:S01]  /*10020*/  SHF.L.U32 R5, R11, 0x1f, RZ ;  /* 0x0000001f0b057819 */ /* 0x001fe200000006ff */
[----:B-1----:R-:W-:Y:S06]  /*10030*/  @!P0 BRA `(.L_x_518) ;  /* 0x0000000400d08947 */ /* 0x002fec0003800000 */
.L_x_542:
[----:B------:R-:W1:Y:S01]  /*10040*/  SYNCS.PHASECHK.TRANS64.TRYWAIT P0, [R6+URZ], R5 ;  /* 0x00000005060075a7 */ /* 0x000e62000800017f */
[----:B------:R-:W-:-:S05]  /*10050*/  VIADD R0, R7, 0x1 ;  /* 0x0000000107007836 */ /* 0x000fca0000000000 */
[----:B------:R-:W-:-:S04]  /*10060*/  ISETP.NE.AND P1, PT, R0, 0x11, PT ;  /* 0x000000110000780c */ /* 0x000fc80003f25270 */
[----:B0-----:R-:W-:Y:S02]  /*10070*/  SEL R4, RZ, 0x1, P1 ;  /* 0x00000001ff047807 */ /* 0x001fe40000800000 */
[----:B------:R-:W-:Y:S02]  /*10080*/  SEL R3, R0, RZ, P1 ;  /* 0x000000ff00037207 */ /* 0x000fe40000800000 */
[----:B------:R-:W-:Y:S01]  /*10090*/  LOP3.LUT R0, R11, R4, RZ, 0x3c, !PT ;  /* 0x000000040b007212 */ /* 0x000fe200078e3cff */
[----:B-1----:R-:W-:Y:S06]  /*100a0*/  @!P0 BRA `(.L_x_519) ;  /* 0x0000000400c88947 */ /* 0x002fec0003800000 */
.L_x_543:
[----:B------:R-:W-:Y:S01]  /*100b0*/  IMAD R3, R3, 0x8, R2 ;  /* 0x0000000803037824 */ /* 0x000fe200078e0202 */
[----:B------:R-:W-:-:S07]  /*100c0*/  SHF.L.U32 R0, R0, 0x1f, RZ ;  /* 0x0000001f00007819 */ /* 0x000fce00000006ff */
.L_x_520:
[----:B-1----:R1:W2:Y:S02]  /*100d0*/  SYNCS.PHASECHK.TRANS64.TRYWAIT P0, [R3+URZ], R0 ;  /* 0x00000000030075a7 */ /* 0x0022a4000800017f */
[----:B--2---:R-:W-:Y:S05]  /*100e0*/  @!P0 NANOSLEEP.SYNCS 0x989680 ;  /* 0x009896800000895d */ /* 0x004fea0003900000 */
[----:B------:R-:W2:Y:S02]  /*100f0*/  @!P0 SYNCS.PHASECHK.TRANS64 P0, [R3+URZ], R0 ;  /* 0x00000000030085a7 */ /* 0x000ea4000800007f */
[----:B--2---:R-:W-:Y:S05]  /*10100*/  @!P0 BRA `(.L_x_520) ;  /* 0xfffffffc00f08947 */ /* 0x004fea000383ffff */
.L_x_502:
[----:B------:R-:W-:Y:S05]  /*10110*/  BSYNC B0 ;  /* 0x0000000000007941 */ /* 0x000fea0003800000 */
.L_x_501:
[----:B------:R-:W-:Y:S05]  /*10120*/  EXIT ;  /* 0x000000000000794d */ /* 0x000fea0003800000 */
.L_x_18:
[----:B-1----:R1:W2:Y:S02]  /*10130*/  SYNCS.PHASECHK.TRANS64.TRYWAIT P1, [R5+URZ], R0 ;  /* 0x00000000050075a7 */ /* 0x0022a4000802017f */
[----:B--2---:R-:W-:Y:S05]  /*10140*/  @!P1 NANOSLEEP.SYNCS 0x989680 ;  /* 0x009896800000995d */ /* 0x004fea0003900000 */
[----:B------:R-:W2:Y:S02]  /*10150*/  @!P1 SYNCS.PHASECHK.TRANS64 P1, [R5+URZ], R0 ;  /* 0x00000000050095a7 */ /* 0x000ea4000802007f */
[----:B--2---:R-:W-:Y:S05]  /*10160*/  @!P1 BRA `(.L_x_18) ;  /* 0xfffffffc00f09947 */ /* 0x004fea000383ffff */
[----:B------:R-:W-:Y:S05]  /*10170*/  BRA `(.L_x_17) ;  /* 0xffffff1000d87947 */ /* 0x000fea000383ffff */
.L_x_23:
[----:B--2---:R2:W3:Y:S02]  /*10180*/  SYNCS.PHASECHK.TRANS64.TRYWAIT P1, [R6+URZ], R7 ;  /* 0x00000007060075a7 */ /* 0x0044e4000802017f */
[----:B---3--:R-:W-:Y:S05]  /*10190*/  @!P1 NANOSLEEP.SYNCS 0x989680 ;  /* 0x009896800000995d */ /* 0x008fea0003900000 */
[----:B------:R-:W3:Y:S02]  /*101a0*/  @!P1 SYNCS.PHASECHK.TRANS64 P1, [R6+URZ], R7 ;  /* 0x00000007060095a7 */ /* 0x000ee4000802007f */
[----:B---3--:R-:W-:Y:S05]  /*101b0*/  @!P1 BRA `(.L_x_23) ;  /* 0xfffffffc00f09947 */ /* 0x008fea000383ffff */
[----:B------:R-:W-:Y:S05]  /*101c0*/  BRA `(.L_x_22) ;  /* 0xffffff1800f07947 */ /* 0x000fea000383ffff */
.L_x_488:
[----:B------:R-:W-:Y:S01]  /*101d0*/  BSSY B1, `(.L_x_521) ;  /* 0x0000006000017945 */ /* 0x000fe20003800000 */
[----:B------:R-:W-:-:S07]  /*101e0*/  IMAD.MOV.U32 R15, RZ, RZ, -0x1 ;  /* 0xffffffffff0f7424 */ /* 0x000fce00078e00ff */
[----:B------:R-:W-:Y:S05]  /*101f0*/  WARPSYNC.COLLECTIVE R15, `(.L_x_522) ;  /* 0x000000000f0c7348 */ /* 0x000fea0003c00000 */
[----:B------:R-:W-:Y:S02]  /*10200*/  ELECT P6, UR62, PT ;  /* 0x00000000003e782f */ /* 0x000fe400038c0000 */
[----:B------:R-:W-:Y:S01]  /*10210*/  MOV R14, UR62 ;  /* 0x0000003e000e7c02 */ /* 0x000fe20008000f00 */
[----:B------:R-:W-:Y:S10]  /*10220*/  ENDCOLLECTIVE ;  /* 0x000000000000791b */ /* 0x000ff40003800000 */
.L_x_522:
[----:B------:R-:W-:Y:S05]  /*10230*/  BSYNC B1 ;  /* 0x0000000000017941 */ /* 0x000fea0003800000 */
.L_x_521:
[----:B------:R-:W-:Y:S05]  /*10240*/  BRA `(.L_x_523) ;  /* 0xffffffe800547947 */ /* 0x000fea000383ffff */
.L_x_491:
[----:B0-----:R0:W1:Y:S02]  /*10250*/  SYNCS.PHASECHK.TRANS64.TRYWAIT P1, [R14+URZ+0x88], R5 ;  /* 0x000088050e0075a7 */ /* 0x001064000802017f */
[----:B-1----:R-:W-:Y:S05]  /*10260*/  @!P1 NANOSLEEP.SYNCS 0x989680 ;  /* 0x009896800000995d */ /* 0x002fea0003900000 */
[----:B------:R-:W1:Y:S02]  /*10270*/  @!P1 SYNCS.PHASECHK.TRANS64 P1, [R14+URZ+0x88], R5 ;  /* 0x000088050e0095a7 */ /* 0x000e64000802007f */
[----:B-1----:R-:W-:Y:S05]  /*10280*/  @!P1 BRA `(.L_x_491) ;  /* 0xfffffffc00f09947 */ /* 0x002fea000383ffff */
[----:B------:R-:W-:Y:S05]  /*10290*/  BRA `(.L_x_524) ;  /* 0xffffffe800887947 */ /* 0x000fea000383ffff */
.L_x_500:
[----:B------:R-:W-:Y:S01]  /*102a0*/  BSSY B0, `(.L_x_525) ;  /* 0x0000006000007945 */ /* 0x000fe20003800000 */
[----:B------:R-:W-:-:S07]  /*102b0*/  IMAD.MOV.U32 R15, RZ, RZ, -0x1 ;  /* 0xffffffffff0f7424 */ /* 0x000fce00078e00ff */
[----:B------:R-:W-:Y:S05]  /*102c0*/  WARPSYNC.COLLECTIVE R15, `(.L_x_526) ;  /* 0x000000000f0c7348 */ /* 0x000fea0003c00000 */
[----:B------:R-:W-:Y:S02]  /*102d0*/  ELECT P6, UR62, PT ;  /* 0x00000000003e782f */ /* 0x000fe400038c0000 */
[----:B------:R-:W-:Y:S01]  /*102e0*/  MOV R14, UR62 ;  /* 0x0000003e000e7c02 */ /* 0x000fe20008000f00 */
[----:B------:R-:W-:Y:S10]  /*102f0*/  ENDCOLLECTIVE ;  /* 0x000000000000791b */ /* 0x000ff40003800000 */
.L_x_526:
[----:B------:R-:W-:Y:S05]  /*10300*/  BSYNC B0 ;  /* 0x0000000000007941 */ /* 0x000fea0003800000 */
.L_x_525:
[----:B------:R-:W-:Y:S05]  /*10310*/  BRA `(.L_x_527) ;  /* 0xfffffff000f87947 */ /* 0x000fea000383ffff */
.L_x_504:
[----:B0-----:R0:W1:Y:S02]  /*10320*/  SYNCS.PHASECHK.TRANS64.TRYWAIT P0, [R7+URZ], R4 ;  /* 0x00000004070075a7 */ /* 0x001064000800017f */
[----:B-1----:R-:W-:Y:S05]  /*10330*/  @!P0 NANOSLEEP.SYNCS 0x989680 ;  /* 0x009896800000895d */ /* 0x002fea0003900000 */
[----:B------:R-:W1:Y:S02]  /*10340*/  @!P0 SYNCS.PHASECHK.TRANS64 P0, [R7+URZ], R4 ;  /* 0x00000004070085a7 */ /* 0x000e64000800007f */
[----:B-1----:R-:W-:Y:S05]  /*10350*/  @!P0 BRA `(.L_x_504) ;  /* 0xfffffffc00f08947 */ /* 0x002fea000383ffff */
[----:B------:R-:W-:Y:S05]  /*10360*/  BRA `(.L_x_528) ;  /* 0xfffffff4003c7947 */ /* 0x000fea000383ffff */
.L_x_505:
[----:B0-----:R0:W1:Y:S02]  /*10370*/  SYNCS.PHASECHK.TRANS64.TRYWAIT P0, [R8+URZ], R5 ;  /* 0x00000005080075a7 */ /* 0x001064000800017f */
[----:B-1----:R-:W-:Y:S05]  /*10380*/  @!P0 NANOSLEEP.SYNCS 0x989680 ;  /* 0x009896800000895d */ /* 0x002fea0003900000 */
[----:B------:R-:W1:Y:S02]  /*10390*/  @!P0 SYNCS.PHASECHK.TRANS64 P0, [R8+URZ], R5 ;  /* 0x00000005080085a7 */ /* 0x000e64000800007f */
[----:B-1----:R-:W-:Y:S05]  /*103a0*/  @!P0 BRA `(.L_x_505) ;  /* 0xfffffffc00f08947 */ /* 0x002fea000383ffff */
[----:B------:R-:W-:Y:S05]  /*103b0*/  BRA `(.L_x_529) ;  /* 0xfffffff4004c7947 */ /* 0x000fea000383ffff */
.L_x_506:
[----:B0-----:R0:W1:Y:S02]  /*103c0*/  SYNCS.PHASECHK.TRANS64.TRYWAIT P0, [R9+URZ], R4 ;  /* 0x00000004090075a7 */ /* 0x001064000800017f */
[----:B-1----:R-:W-:Y:S05]  /*103d0*/  @!P0 NANOSLEEP.SYNCS 0x989680 ;  /* 0x009896800000895d */ /* 0x002fea0003900000 */
[----:B------:R-:W1:Y:S02]  /*103e0*/  @!P0 SYNCS.PHASECHK.TRANS64 P0, [R9+URZ], R4 ;  /* 0x00000004090085a7 */ /* 0x000e64000800007f */
[----:B-1----:R-:W-:Y:S05]  /*103f0*/  @!P0 BRA `(.L_x_506) ;  /* 0xfffffffc00f08947 */ /* 0x002fea000383ffff */
[----:B------:R-:W-:Y:S05]  /*10400*/  BRA `(.L_x_530) ;  /* 0xfffffff4005c7947 */ /* 0x000fea000383ffff */
.L_x_507:
[----:B0-----:R0:W1:Y:S02]  /*10410*/  SYNCS.PHASECHK.TRANS64.TRYWAIT P0, [R8+URZ], R5 ;  /* 0x00000005080075a7 */ /* 0x001064000800017f */
[----:B-1----:R-:W-:Y:S05]  /*10420*/  @!P0 NANOSLEEP.SYNCS 0x989680 ;  /* 0x009896800000895d */ /* 0x002fea0003900000 */
[----:B------:R-:W1:Y:S02]  /*10430*/  @!P0 SYNCS.PHASECHK.TRANS64 P0, [R8+URZ], R5 ;  /* 0x00000005080085a7 */ /* 0x000e64000800007f */
[----:B-1----:R-:W-:Y:S05]  /*10440*/  @!P0 BRA `(.L_x_507) ;  /* 0xfffffffc00f08947 */ /* 0x002fea000383ffff */
[----:B------:R-:W-:Y:S05]  /*10450*/  BRA `(.L_x_531) ;  /* 0xfffffff4006c7947 */ /* 0x000fea000383ffff */
.L_x_508:
[----:B0-----:R0:W1:Y:S02]  /*10460*/  SYNCS.PHASECHK.TRANS64.TRYWAIT P0, [R9+URZ], R4 ;  /* 0x00000004090075a7 */ /* 0x001064000800017f */
[----:B-1----:R-:W-:Y:S05]  /*10470*/  @!P0 NANOSLEEP.SYNCS 0x989680 ;  /* 0x009896800000895d */ /* 0x002fea0003900000 */
[----:B------:R-:W1:Y:S02]  /*10480*/  @!P0 SYNCS.PHASECHK.TRANS64 P0, [R9+URZ], R4 ;  /* 0x00000004090085a7 */ /* 0x000e64000800007f */
[----:B-1----:R-:W-:Y:S05]  /*10490*/  @!P0 BRA `(.L_x_508) ;  /* 0xfffffffc00f08947 */ /* 0x002fea000383ffff */
[----:B------:R-:W-:Y:S05]  /*104a0*/  BRA `(.L_x_532) ;  /* 0xfffffff4007c7947 */ /* 0x000fea000383ffff */
.L_x_509:
[----:B0-----:R0:W1:Y:S02]  /*104b0*/  SYNCS.PHASECHK.TRANS64.TRYWAIT P0, [R8+URZ], R5 ;  /* 0x00000005080075a7 */ /* 0x001064000800017f */
[----:B-1----:R-:W-:Y:S05]  /*104c0*/  @!P0 NANOSLEEP.SYNCS 0x989680 ;  /* 0x009896800000895d */ /* 0x002fea0003900000 */
[----:B------:R-:W1:Y:S02]  /*104d0*/  @!P0 SYNCS.PHASECHK.TRANS64 P0, [R8+URZ], R5 ;  /* 0x00000005080085a7 */ /* 0x000e64000800007f */
[----:B-1----:R-:W-:Y:S05]  /*104e0*/  @!P0 BRA `(.L_x_509) ;  /* 0xfffffffc00f08947 */ /* 0x002fea000383ffff */
[----:B------:R-:W-:Y:S05]  /*104f0*/  BRA `(.L_x_533) ;  /* 0xfffffff4008c7947 */ /* 0x000fea000383ffff */
.L_x_510:
[----:B0-----:R0:W1:Y:S02]  /*10500*/  SYNCS.PHASECHK.TRANS64.TRYWAIT P0, [R9+URZ], R4 ;  /* 0x00000004090075a7 */ /* 0x001064000800017f */
[----:B-1----:R-:W-:Y:S05]  /*10510*/  @!P0 NANOSLEEP.SYNCS 0x989680 ;  /* 0x009896800000895d */ /* 0x002fea0003900000 */
[----:B------:R-:W1:Y:S02]  /*10520*/  @!P0 SYNCS.PHASECHK.TRANS64 P0, [R9+URZ], R4 ;  /* 0x00000004090085a7 */ /* 0x000e64000800007f */
[----:B-1----:R-:W-:Y:S05]  /*10530*/  @!P0 BRA `(.L_x_510) ;  /* 0xfffffffc00f08947 */ /* 0x002fea000383ffff */
[----:B------:R-:W-:Y:S05]  /*10540*/  BRA `(.L_x_534) ;  /* 0xfffffff4009c7947 */ /* 0x000fea000383ffff */
.L_x_511:
[----:B0-----:R0:W1:Y:S02]  /*10550*/  SYNCS.PHASECHK.TRANS64.TRYWAIT P0, [R8+URZ], R5 ;  /* 0x00000005080075a7 */ /* 0x001064000800017f */
[----:B-1----:R-:W-:Y:S05]  /*10560*/  @!P0 NANOSLEEP.SYNCS 0x989680 ;  /* 0x009896800000895d */ /* 0x002fea0003900000 */
[----:B------:R-:W1:Y:S02]  /*10570*/  @!P0 SYNCS.PHASECHK.TRANS64 P0, [R8+URZ], R5 ;  /* 0x00000005080085a7 */ /* 0x000e64000800007f */
[----:B-1----:R-:W-:Y:S05]  /*10580*/  @!P0 BRA `(.L_x_511) ;  /* 0xfffffffc00f08947 */ /* 0x002fea000383ffff */
[----:B------:R-:W-:Y:S05]  /*10590*/  BRA `(.L_x_535) ;  /* 0xfffffff400ac7947 */ /* 0x000fea000383ffff */
.L_x_512:
[----:B0-----:R0:W1:Y:S02]  /*105a0*/  SYNCS.PHASECHK.TRANS64.TRYWAIT P0, [R9+URZ], R4 ;  /* 0x00000004090075a7 */ /* 0x001064000800017f */
[----:B-1----:R-:W-:Y:S05]  /*105b0*/  @!P0 NANOSLEEP.SYNCS 0x989680 ;  /* 0x009896800000895d */ /* 0x002fea0003900000 */
[----:B------:R-:W1:Y:S02]  /*105c0*/  @!P0 SYNCS.PHASECHK.TRANS64 P0, [R9+URZ], R4 ;  /* 0x00000004090085a7 */ /* 0x000e64000800007f */
[----:B-1----:R-:W-:Y:S05]  /*105d0*/  @!P0 BRA `(.L_x_512) ;  /* 0xfffffffc00f08947 */ /* 0x002fea000383ffff */
[----:B------:R-:W-:Y:S05]  /*105e0*/  BRA `(.L_x_536) ;  /* 0xfffffff400bc7947 */ /* 0x000fea000383ffff */
.L_x_513:
[----:B0-----:R0:W1:Y:S02]  /*105f0*/  SYNCS.PHASECHK.TRANS64.TRYWAIT P0, [R8+URZ], R5 ;  /* 0x00000005080075a7 */ /* 0x001064000800017f */
[----:B-1----:R-:W-:Y:S05]  /*10600*/  @!P0 NANOSLEEP.SYNCS 0x989680 ;  /* 0x009896800000895d */ /* 0x002fea0003900000 */
[----:B------:R-:W1:Y:S02]  /*10610*/  @!P0 SYNCS.PHASECHK.TRANS64 P0, [R8+URZ], R5 ;  /* 0x00000005080085a7 */ /* 0x000e64000800007f */
[----:B-1----:R-:W-:Y:S05]  /*10620*/  @!P0 BRA `(.L_x_513) ;  /* 0xfffffffc00f08947 */ /* 0x002fea000383ffff */
[----:B------:R-:W-:Y:S05]  /*10630*/  BRA `(.L_x_537) ;  /* 0xfffffff400cc7947 */ /* 0x000fea000383ffff */
.L_x_514:
[----:B0-----:R0:W1:Y:S02]  /*10640*/  SYNCS.PHASECHK.TRANS64.TRYWAIT P0, [R9+URZ], R4 ;  /* 0x00000004090075a7 */ /* 0x001064000800017f */
[----:B-1----:R-:W-:Y:S05]  /*10650*/  @!P0 NANOSLEEP.SYNCS 0x989680 ;  /* 0x009896800000895d */ /* 0x002fea0003900000 */
[----:B------:R-:W1:Y:S02]  /*10660*/  @!P0 SYNCS.PHASECHK.TRANS64 P0, [R9+URZ], R4 ;  /* 0x00000004090085a7 */ /* 0x000e64000800007f */
[----:B-1----:R-:W-:Y:S05]  /*10670*/  @!P0 BRA `(.L_x_514) ;  /* 0xfffffffc00f08947 */ /* 0x002fea000383ffff */
[----:B------:R-:W-:Y:S05]  /*10680*/  BRA `(.L_x_538) ;  /* 0xfffffff400dc7947 */ /* 0x000fea000383ffff */
.L_x_515:
[----:B0-----:R0:W1:Y:S02]  /*10690*/  SYNCS.PHASECHK.TRANS64.TRYWAIT P0, [R8+URZ], R5 ;  /* 0x00000005080075a7 */ /* 0x001064000800017f */
[----:B-1----:R-:W-:Y:S05]  /*106a0*/  @!P0 NANOSLEEP.SYNCS 0x989680 ;  /* 0x009896800000895d */ /* 0x002fea0003900000 */
[----:B------:R-:W1:Y:S02]  /*106b0*/  @!P0 SYNCS.PHASECHK.TRANS64 P0, [R8+URZ], R5 ;  /* 0x00000005080085a7 */ /* 0x000e64000800007f */
[----:B-1----:R-:W-:Y:S05]  /*106c0*/  @!P0 BRA `(.L_x_515) ;  /* 0xfffffffc00f08947 */ /* 0x002fea000383ffff */
[----:B------:R-:W-:Y:S05]  /*106d0*/  BRA `(.L_x_539) ;  /* 0xfffffff400ec7947 */ /* 0x000fea000383ffff */
.L_x_516:
[----:B0-----:R0:W1:Y:S02]  /*106e0*/  SYNCS.PHASECHK.TRANS64.TRYWAIT P0, [R9+URZ], R4 ;  /* 0x00000004090075a7 */ /* 0x001064000800017f */
[----:B-1----:R-:W-:Y:S05]  /*106f0*/  @!P0 NANOSLEEP.SYNCS 0x989680 ;  /* 0x009896800000895d */ /* 0x002fea0003900000 */
[----:B------:R-:W1:Y:S02]  /*10700*/  @!P0 SYNCS.PHASECHK.TRANS64 P0, [R9+URZ], R4 ;  /* 0x00000004090085a7 */ /* 0x000e64000800007f */
[----:B-1----:R-:W-:Y:S05]  /*10710*/  @!P0 BRA `(.L_x_516) ;  /* 0xfffffffc00f08947 */ /* 0x002fea000383ffff */
[----:B------:R-:W-:Y:S05]  /*10720*/  BRA `(.L_x_540) ;  /* 0xfffffff400fc7947 */ /* 0x000fea000383ffff */
.L_x_517:
[----:B0-----:R0:W1:Y:S02]  /*10730*/  SYNCS.PHASECHK.TRANS64.TRYWAIT P0, [R8+URZ], R5 ;  /* 0x00000005080075a7 */ /* 0x001064000800017f */
[----:B-1----:R-:W-:Y:S05]  /*10740*/  @!P0 NANOSLEEP.SYNCS 0x989680 ;  /* 0x009896800000895d */ /* 0x002fea0003900000 */
[----:B------:R-:W1:Y:S02]  /*10750*/  @!P0 SYNCS.PHASECHK.TRANS64 P0, [R8+URZ], R5 ;  /* 0x00000005080085a7 */ /* 0x000e64000800007f */
[----:B-1----:R-:W-:Y:S05]  /*10760*/  @!P0 BRA `(.L_x_517) ;  /* 0xfffffffc00f08947 */ /* 0x002fea000383ffff */
[----:B------:R-:W-:Y:S05]  /*10770*/  BRA `(.L_x_541) ;  /* 0xfffffff8000c7947 */ /* 0x000fea000383ffff */
.L_x_518:
[----:B0-----:R0:W1:Y:S02]  /*10780*/  SYNCS.PHASECHK.TRANS64.TRYWAIT P0, [R9+URZ], R4 ;  /* 0x00000004090075a7 */ /* 0x001064000800017f */
[----:B-1----:R-:W-:Y:S05]  /*10790*/  @!P0 NANOSLEEP.SYNCS 0x989680 ;  /* 0x009896800000895d */ /* 0x002fea0003900000 */
[----:B------:R-:W1:Y:S02]  /*107a0*/  @!P0 SYNCS.PHASECHK.TRANS64 P0, [R9+URZ], R4 ;  /* 0x00000004090085a7 */ /* 0x000e64000800007f */
[----:B-1----:R-:W-:Y:S05]  /*107b0*/  @!P0 BRA `(.L_x_518) ;  /* 0xfffffffc00f08947 */ /* 0x002fea000383ffff */
[----:B------:R-:W-:Y:S05]  /*107c0*/  BRA `(.L_x_542) ;  /* 0xfffffff8001c7947 */ /* 0x000fea000383ffff */
.L_x_519:
[----:B0-----:R0:W1:Y:S02]  /*107d0*/  SYNCS.PHASECHK.TRANS64.TRYWAIT P0, [R6+URZ], R5 ;  /* 0x00000005060075a7 */ /* 0x001064000800017f */
[----:B-1----:R-:W-:Y:S05]  /*107e0*/  @!P0 NANOSLEEP.SYNCS 0x989680 ;  /* 0x009896800000895d */ /* 0x002fea0003900000 */
[----:B------:R-:W1:Y:S02]  /*107f0*/  @!P0 SYNCS.PHASECHK.TRANS64 P0, [R6+URZ], R5 ;  /* 0x00000005060085a7 */ /* 0x000e64000800007f */
[----:B-1----:R-:W-:Y:S05]  /*10800*/  @!P0 BRA `(.L_x_519) ;  /* 0xfffffffc00f08947 */ /* 0x002fea000383ffff */
[----:B------:R-:W-:Y:S05]  /*10810*/  BRA `(.L_x_543) ;  /* 0xfffffff800247947 */ /* 0x000fea000383ffff */
.L_x_544:
[----:B------:R-:W-:-:S00]  /*10820*/  BRA `(.L_x_544) ;  /* 0xfffffffc00fc7947 */ /* 0x000fc0000383ffff */
[----:B------:R-:W-:-:S00]  /*10830*/  NOP ;  /* 0x0000000000007918 */ /* 0x000fc00000000000 */
        /* <DEDUP_REMOVED lines=12> */
.L_x_545:


//--------------------- .nv.global.init           --------------------------
	.section	.nv.global.init,"aw",@progbits
.nv.global.init:
	.type		$str$22,@object
	.size		$str$22,($str$23 - $str$22)
$str$22:
        /*0000*/ 	.byte	0x6b, 0x5f, 0x74, 0x69, 0x6c, 0x65, 0x5f, 0x63, 0x6f, 0x75, 0x6e, 0x74, 0x20, 0x3e, 0x3d, 0x20
        /*0010*/ 	.byte	0x31, 0x00
	.type		$str$23,@object
	.size		$str$23,(__unnamed_1 - $str$23)
$str$23:
        /*0012*/ 	.byte	0x2f, 0x74, 0x6d, 0x70, 0x2f, 0x63, 0x75, 0x74, 0x6c, 0x61, 0x73, 0x73, 0x5f, 0x73, 0x77, 0x65
        /*0022*/ 	.byte	0x65, 0x70, 0x5f, 0x73, 0x72, 0x63, 0x2f, 0x69, 0x6e, 0x63, 0x6c, 0x75, 0x64, 0x65, 0x2f, 0x63
        /*0032*/ 	.byte	0x75, 0x74, 0x6c, 0x61, 0x73, 0x73, 0x2f, 0x67, 0x65, 0x6d, 0x6d, 0x2f, 0x63, 0x6f, 0x6c, 0x6c
        /*0042*/ 	.byte	0x65, 0x63, 0x74, 0x69, 0x76, 0x65, 0x2f, 0x73, 0x6d, 0x39, 0x30, 0x5f, 0x6d, 0x6d, 0x61, 0x5f
        /*0052*/ 	.byte	0x74, 0x6d, 0x61, 0x5f, 0x67, 0x6d, 0x6d, 0x61, 0x5f, 0x73, 0x73, 0x5f, 0x77, 0x61, 0x72, 0x70
        /*0062*/ 	.byte	0x73, 0x70, 0x65, 0x63, 0x69, 0x61, 0x6c, 0x69, 0x7a, 0x65, 0x64, 0x2e, 0x68, 0x70, 0x70, 0x00
	.type		__unnamed_1,@object
	.size		__unnamed_1,(.L_0 - __unnamed_1)
__unnamed_1:
        /* <DEDUP_REMOVED lines=173> */
        /*0b42*/ 	.byte	0x00
.L_0:


//--------------------- .nv.shared._ZN7cutlass13device_kernelINS_4gemm6kernel13GemmUniversalIN4cute5tupleIJiiiiEEENS1_10collective13CollectiveMmaINS1_34MainloopSm90TmaGmmaWarpSpecializedILi17ENS5_IJNS4_1CILi1EEESB_SB_EEENS1_35KernelTmaWarpSpecializedCooperativeEEENS5_IJNSA_ILi192EEENSA_ILi224EEENSA_ILi32EEEEEEaNS5_IJlSB_lEEEaSJ_NS4_8TiledMMAINS4_8MMA_AtomIJNS4_4SM904GMMA26MMA_64x32x32_S32S8S8_SS_TNEEEENS4_6LayoutINS5_IJNSA_ILi2EEESB_SB_EEENS5_IJSB_NSA_ILi0EEEST_EEEEENS5_IJNS4_10UnderscoreESW_SW_EEEEENS4_13SM90_TMA_LOADENS4_14ComposedLayoutINS4_7SwizzleILi1ELi4ELi3EEENS4_18smem_ptr_flag_bitsILi8EEENSQ_INS5_IJNSA_ILi8EEESH_EEENS5_IJSH_SB_EEEEEEEvNS4_8identityESZ_S19_vS1A_EENS_8epilogue10collective6detail29Sm90TmaWarpSpecializedAdapterINS1D_15DefaultEpilogueIaSJ_SJ_NS1C_6thread17LinearCombinationIaLi1EiiLNS1H_9ScaleType4KindE0ELNS_15FloatRoundStyleE2EaEENS1_15EpilogueDefaultEEEEEvvEEEEvNT_6ParamsE --------------------------
	.section	.nv.shared._ZN7cutlass13device_kernelINS_4gemm6kernel13GemmUniversalIN4cute5tupleIJiiiiEEENS1_10collective13CollectiveMmaINS1_34MainloopSm90TmaGmmaWarpSpecializedILi17ENS5_IJNS4_1CILi1EEESB_SB_EEENS1_35KernelTmaWarpSpecializedCooperativeEEENS5_IJNSA_ILi192EEENSA_ILi224EEENSA_ILi32EEEEEEaNS5_IJlSB_lEEEaSJ_NS4_8TiledMMAINS4_8MMA_AtomIJNS4_4SM904GMMA26MMA_64x32x32_S32S8S8_SS_TNEEEENS4_6LayoutINS5_IJNSA_ILi2EEESB_SB_EEENS5_IJSB_NSA_ILi0EEEST_EEEEENS5_IJNS4_10UnderscoreESW_SW_EEEEENS4_13SM90_TMA_LOADENS4_14ComposedLayoutINS4_7SwizzleILi1ELi4ELi3EEENS4_18smem_ptr_flag_bitsILi8EEENSQ_INS5_IJNSA_ILi8EEESH_EEENS5_IJSH_SB_EEEEEEEvNS4_8identityESZ_S19_vS1A_EENS_8epilogue10collective6detail29Sm90TmaWarpSpecializedAdapterINS1D_15DefaultEpilogueIaSJ_SJ_NS1C_6thread17LinearCombinationIaLi1EiiLNS1H_9ScaleType4KindE0ELNS_15FloatRoundStyleE2EaEENS1_15EpilogueDefaultEEEEEvvEEEEvNT_6ParamsE,"aw",@nobits
	.sectionflags	@""
	.align	16
	.zero		1024


//--------------------- .nv.shared.reserved.0     --------------------------
	.section	.nv.shared.reserved.0,"aw",@nobits
	.weak		__nv_reservedSMEM_offset_0_alias
	.size		__nv_reservedSMEM_offset_0_alias, 0, 0
	.other		__nv_reservedSMEM_offset_0_alias,@"STO_CUDA_RESERVED_SHARED STV_DEFAULT"
__nv_reservedSMEM_offset_0_alias:
	.zero		0


//--------------------- .nv.global                --------------------------
	.section	.nv.global,"aw",@nobits
.nv.global:
	.type		_ZN39_INTERNAL_11805626_4_k_cu_08e6577e_61104cute1_E,@object
	.size		_ZN39_INTERNAL_11805626_4_k_cu_08e6577e_61104cute1_E,(_ZN39_INTERNAL_11805626_4_k_cu_08e6577e_61104cuda3std3__45__cpo6cbeginE - _ZN39_INTERNAL_11805626_4_k_cu_08e6577e_61104cute1_E)
_ZN39_INTERNAL_11805626_4_k_cu_08e6577e_61104cute1_E:
	.zero		1
	.type		_ZN39_INTERNAL_11805626_4_k_cu_08e6577e_61104cuda3std3__45__cpo6cbeginE,@object
	.size		_ZN39_INTERNAL_11805626_4_k_cu_08e6577e_61104cuda3std3__45__cpo6cbeginE,(_ZN39_INTERNAL_11805626_4_k_cu_08e6577e_61104cuda3std3__48in_placeE - _ZN39_INTERNAL_11805626_4_k_cu_08e6577e_61104cuda3std3__45__cpo6cbeginE)
_ZN39_INTERNAL_11805626_4_k_cu_08e6577e_61104cuda3std3__45__cpo6cbeginE:
	.zero		1
	.type		_ZN39_INTERNAL_11805626_4_k_cu_08e6577e_61104cuda3std3__48in_placeE,@object
	.size		_ZN39_INTERNAL_11805626_4_k_cu_08e6577e_61104cuda3std3__48in_placeE,(_ZN39_INTERNAL_11805626_4_k_cu_08e6577e_61104cuda3std6ranges3__45__cpo9iter_moveE - _ZN39_INTERNAL_11805626_4_k_cu_08e6577e_61104cuda3std3__48in_placeE)
_ZN39_INTERNAL_11805626_4_k_cu_08e6577e_61104cuda3std3__48in_placeE:
	.zero		1
	.type		_ZN39_INTERNAL_11805626_4_k_cu_08e6577e_61104cuda3std6ranges3__45__cpo9iter_moveE,@object
	.size		_ZN39_INTERNAL_11805626_4_k_cu_08e6577e_61104cuda3std6ranges3__45__cpo9iter_moveE,(_ZN39_INTERNAL_11805626_4_k_cu_08e6577e_61104cuda3std3__45__cpo5beginE - _ZN39_INTERNAL_11805626_4_k_cu_08e6577e_61104cuda3std6ranges3__45__cpo9iter_moveE)
_ZN39_INTERNAL_11805626_4_k_cu_08e6577e_61104cuda3std6ranges3__45__cpo9iter_moveE:
	.zero		1
	.type		_ZN39_INTERNAL_11805626_4_k_cu_08e6577e_61104cuda3std3__45__cpo5beginE,@object
	.size		_ZN39_INTERNAL_11805626_4_k_cu_08e6577e_61104cuda3std3__45__cpo5beginE,(_ZN39_INTERNAL_11805626_4_k_cu_08e6577e_61104cuda3std3__441_GLOBAL__N__11805626_4_k_cu_08e6577e_61106ignoreE - _ZN39_INTERNAL_11805626_4_k_cu_08e6577e_61104cuda3std3__45__cpo5beginE)
_ZN39_INTERNAL_11805626_4_k_cu_08e6577e_61104cuda3std3__45__cpo5beginE:
	.zero		1
	.type		_ZN39_INTERNAL_11805626_4_k_cu_08e6577e_61104cuda3std3__441_GLOBAL__N__11805626_4_k_cu_08e6577e_61106ignoreE,@object
	.size		_ZN39_INTERNAL_11805626_4_k_cu_08e6577e_61104cuda3std3__441_GLOBAL__N__11805626_4_k_cu_08e6577e_61106ignoreE,(_ZN39_INTERNAL_11805626_4_k_cu_08e6577e_61104cute7productE - _ZN39_INTERNAL_11805626_4_k_cu_08e6577e_61104cuda3std3__441_GLOBAL__N__11805626_4_k_cu_08e6577e_61106ignoreE)
_ZN39_INTERNAL_11805626_4_k_cu_08e6577e_61104cuda3std3__441_GLOBAL__N__11805626_4_k_cu_08e6577e_61106ignoreE:
	.zero		1
	.type		_ZN39_INTERNAL_11805626_4_k_cu_08e6577e_61104cute7productE,@object
	.size		_ZN39_INTERNAL_11805626_4_k_cu_08e6577e_61104cute7productE,(_ZN39_INTERNAL_11805626_4_k_cu_08e6577e_61104cuda3std3__45__cpo3endE - _ZN39_INTERNAL_11805626_4_k_cu_08e6577e_61104cute7productE)
_ZN39_INTERNAL_11805626_4_k_cu_08e6577e_61104cute7productE:
	.zero		1
	.type		_ZN39_INTERNAL_11805626_4_k_cu_08e6577e_61104cuda3std3__45__cpo3endE,@object
	.size		_ZN39_INTERNAL_11805626_4_k_cu_08e6577e_61104cuda3std3__45__cpo3endE,(_ZN39_INTERNAL_11805626_4_k_cu_08e6577e_61104cuda3std3__419piecewise_constructE - _ZN39_INTERNAL_11805626_4_k_cu_08e6577e_61104cuda3std3__45__cpo3endE)
_ZN39_INTERNAL_11805626_4_k_cu_08e6577e_61104cuda3std3__45__cpo3endE:
	.zero		1
	.type		_ZN39_INTERNAL_11805626_4_k_cu_08e6577e_61104cuda3std3__419piecewise_constructE,@object
	.size		_ZN39_INTERNAL_11805626_4_k_cu_08e6577e_61104cuda3std3__419piecewise_constructE,(_ZN39_INTERNAL_11805626_4_k_cu_08e6577e_61104cuda3std3__45__cpo4cendE - _ZN39_INTERNAL_11805626_4_k_cu_08e6577e_61104cuda3std3__419piecewise_constructE)
_ZN39_INTERNAL_11805626_4_k_cu_08e6577e_61104cuda3std3__419piecewise_constructE:
	.zero		1
	.type		_ZN39_INTERNAL_11805626_4_k_cu_08e6577e_61104cuda3std3__45__cpo4cendE,@object
	.size		_ZN39_INTERNAL_11805626_4_k_cu_08e6577e_61104cuda3std3__45__cpo4cendE,(_ZN39_INTERNAL_11805626_4_k_cu_08e6577e_61104cuda3std6ranges3__45__cpo4swapE - _ZN39_INTERNAL_11805626_4_k_cu_08e6577e_61104cuda3std3__45__cpo4cendE)
_ZN39_INTERNAL_11805626_4_k_cu_08e6577e_61104cuda3std3__45__cpo4cendE:
	.zero		1
	.type		_ZN39_INTERNAL_11805626_4_k_cu_08e6577e_61104cuda3std6ranges3__45__cpo4swapE,@object
	.size		_ZN39_INTERNAL_11805626_4_k_cu_08e6577e_61104cuda3std6ranges3__45__cpo4swapE,(.L_8 - _ZN39_INTERNAL_11805626_4_k_cu_08e6577e_61104cuda3std6ranges3__45__cpo4swapE)
_ZN39_INTERNAL_11805626_4_k_cu_08e6577e_61104cuda3std6ranges3__45__cpo4swapE:
	.zero		1
.L_8:


//--------------------- .nv.constant0._ZN7cutlass13device_kernelINS_4gemm6kernel13GemmUniversalIN4cute5tupleIJiiiiEEENS1_10collective13CollectiveMmaINS1_34MainloopSm90TmaGmmaWarpSpecializedILi17ENS5_IJNS4_1CILi1EEESB_SB_EEENS1_35KernelTmaWarpSpecializedCooperativeEEENS5_IJNSA_ILi192EEENSA_ILi224EEENSA_ILi32EEEEEEaNS5_IJlSB_lEEEaSJ_NS4_8TiledMMAINS4_8MMA_AtomIJNS4_4SM904GMMA26MMA_64x32x32_S32S8S8_SS_TNEEEENS4_6LayoutINS5_IJNSA_ILi2EEESB_SB_EEENS5_IJSB_NSA_ILi0EEEST_EEEEENS5_IJNS4_10UnderscoreESW_SW_EEEEENS4_13SM90_TMA_LOADENS4_14ComposedLayoutINS4_7SwizzleILi1ELi4ELi3EEENS4_18smem_ptr_flag_bitsILi8EEENSQ_INS5_IJNSA_ILi8EEESH_EEENS5_IJSH_SB_EEEEEEEvNS4_8identityESZ_S19_vS1A_EENS_8epilogue10collective6detail29Sm90TmaWarpSpecializedAdapterINS1D_15DefaultEpilogueIaSJ_SJ_NS1C_6thread17LinearCombinationIaLi1EiiLNS1H_9ScaleType4KindE0ELNS_15FloatRoundStyleE2EaEENS1_15EpilogueDefaultEEEEEvvEEEEvNT_6ParamsE --------------------------
	.section	.nv.constant0._ZN7cutlass13device_kernelINS_4gemm6kernel13GemmUniversalIN4cute5tupleIJiiiiEEENS1_10collective13CollectiveMmaINS1_34MainloopSm90TmaGmmaWarpSpecializedILi17ENS5_IJNS4_1CILi1EEESB_SB_EEENS1_35KernelTmaWarpSpecializedCooperativeEEENS5_IJNSA_ILi192EEENSA_ILi224EEENSA_ILi32EEEEEEaNS5_IJlSB_lEEEaSJ_NS4_8TiledMMAINS4_8MMA_AtomIJNS4_4SM904GMMA26MMA_64x32x32_S32S8S8_SS_TNEEEENS4_6LayoutINS5_IJNSA_ILi2EEESB_SB_EEENS5_IJSB_NSA_ILi0EEEST_EEEEENS5_IJNS4_10UnderscoreESW_SW_EEEEENS4_13SM90_TMA_LOADENS4_14ComposedLayoutINS4_7SwizzleILi1ELi4ELi3EEENS4_18smem_ptr_flag_bitsILi8EEENSQ_INS5_IJNSA_ILi8EEESH_EEENS5_IJSH_SB_EEEEEEEvNS4_8identityESZ_S19_vS1A_EENS_8epilogue10collective6detail29Sm90TmaWarpSpecializedAdapterINS1D_15DefaultEpilogueIaSJ_SJ_NS1C_6thread17LinearCombinationIaLi1EiiLNS1H_9ScaleType4KindE0ELNS_15FloatRoundStyleE2EaEENS1_15EpilogueDefaultEEEEEvvEEEEvNT_6ParamsE,"a",@progbits
	.sectionflags	@""
	.align	4
.nv.constant0._ZN7cutlass13device_kernelINS_4gemm6kernel13GemmUniversalIN4cute5tupleIJiiiiEEENS1_10collective13CollectiveMmaINS1_34MainloopSm90TmaGmmaWarpSpecializedILi17ENS5_IJNS4_1CILi1EEESB_SB_EEENS1_35KernelTmaWarpSpecializedCooperativeEEENS5_IJNSA_ILi192EEENSA_ILi224EEENSA_ILi32EEEEEEaNS5_IJlSB_lEEEaSJ_NS4_8TiledMMAINS4_8MMA_AtomIJNS4_4SM904GMMA26MMA_64x32x32_S32S8S8_SS_TNEEEENS4_6LayoutINS5_IJNSA_ILi2EEESB_SB_EEENS5_IJSB_NSA_ILi0EEEST_EEEEENS5_IJNS4_10UnderscoreESW_SW_EEEEENS4_13SM90_TMA_LOADENS4_14ComposedLayoutINS4_7SwizzleILi1ELi4ELi3EEENS4_18smem_ptr_flag_bitsILi8EEENSQ_INS5_IJNSA_ILi8EEESH_EEENS5_IJSH_SB_EEEEEEEvNS4_8identityESZ_S19_vS1A_EENS_8epilogue10collective6detail29Sm90TmaWarpSpecializedAdapterINS1D_15DefaultEpilogueIaSJ_SJ_NS1C_6thread17LinearCombinationIaLi1EiiLNS1H_9ScaleType4KindE0ELNS_15FloatRoundStyleE2EaEENS1_15EpilogueDefaultEEEEEvvEEEEvNT_6ParamsE:
	.zero		1664


//--------------------- SYMBOLS --------------------------

	.type		.nv.reservedSmem.offset0,@object
	.size		.nv.reservedSmem.offset0,0x4
	.type		__assertfail,@function
